	.headerflags	@"EF_CUDA_TEXMODE_UNIFIED EF_CUDA_64BIT_ADDRESS EF_CUDA_SM86 EF_CUDA_VIRTUAL_SM(EF_CUDA_SM86)"
	.elftype	@"ET_EXEC"


//--------------------- .nv.info                  --------------------------
	.section	.nv.info,"",@"SHT_CUDA_INFO"
	.align	4


	//----- nvinfo : EIATTR_REGCOUNT
	.align		4
        /*0000*/ 	.byte	0x04, 0x2f
        /*0002*/ 	.short	(.L_1 - .L_0)
	.align		4
.L_0:
        /*0004*/ 	.word	index@(awq_gemm_kernel)
        /*0008*/ 	.word	0x00000038


	//----- nvinfo : EIATTR_MIN_STACK_SIZE
	.align		4
.L_1:
        /*000c*/ 	.byte	0x04, 0x12
        /*000e*/ 	.short	(.L_3 - .L_2)
	.align		4
.L_2:
        /*0010*/ 	.word	index@(awq_gemm_kernel)
        /*0014*/ 	.word	0x00000000


	//----- nvinfo : EIATTR_FRAME_SIZE
	.align		4
.L_3:
        /*0018*/ 	.byte	0x04, 0x11
        /*001a*/ 	.short	(.L_5 - .L_4)
	.align		4
.L_4:
        /*001c*/ 	.word	index@(awq_gemm_kernel)
        /*0020*/ 	.word	0x00000000


	//----- nvinfo : EIATTR_MIN_STACK_SIZE
	.align		4
.L_5:
        /*0024*/ 	.byte	0x04, 0x12
        /*0026*/ 	.short	(.L_7 - .L_6)
	.align		4
.L_6:
        /*0028*/ 	.word	index@(awq_gemm_kernel)
        /*002c*/ 	.word	0x00000000
.L_7:


//--------------------- .nv.info.awq_gemm_kernel  --------------------------
	.section	.nv.info.awq_gemm_kernel,"",@"SHT_CUDA_INFO"
	.sectionflags	@""
	.align	4


	//----- nvinfo : EIATTR_CUDA_API_VERSION
	.align		4
        /*0000*/ 	.byte	0x04, 0x37
        /*0002*/ 	.short	(.L_9 - .L_8)
.L_8:
        /*0004*/ 	.word	0x0000007c


	//----- nvinfo : EIATTR_SW2861232_WAR
	.align		4
.L_9:
        /*0008*/ 	.byte	0x01, 0x35
	.zero		2


	//----- nvinfo : EIATTR_PARAM_CBANK
	.align		4
        /*000c*/ 	.byte	0x04, 0x0a
        /*000e*/ 	.short	(.L_11 - .L_10)
	.align		4
.L_10:
        /*0010*/ 	.word	index@(.nv.constant0.awq_gemm_kernel)
        /*0014*/ 	.short	0x0160
        /*0016*/ 	.short	0x0040


	//----- nvinfo : EIATTR_CBANK_PARAM_SIZE
	.align		4
.L_11:
        /*0018*/ 	.byte	0x03, 0x19
        /*001a*/ 	.short	0x0040


	//----- nvinfo : EIATTR_KPARAM_INFO
	.align		4
        /*001c*/ 	.byte	0x04, 0x17
        /*001e*/ 	.short	(.L_13 - .L_12)
.L_12:
        /*0020*/ 	.word	0x00000000
        /*0024*/ 	.short	0x0008
        /*0026*/ 	.short	0x0038
        /*0028*/ 	.byte	0x00, 0xf4, 0x21, 0x00


	//----- nvinfo : EIATTR_KPARAM_INFO
	.align		4
.L_13:
        /*002c*/ 	.byte	0x04, 0x17
        /*002e*/ 	.short	(.L_15 - .L_14)
.L_14:
        /*0030*/ 	.word	0x00000000
        /*0034*/ 	.short	0x0007
        /*0036*/ 	.short	0x0030
        /*0038*/ 	.byte	0x00, 0xf0, 0x11, 0x00


	//----- nvinfo : EIATTR_KPARAM_INFO
	.align		4
.L_15:
        /*003c*/ 	.byte	0x04, 0x17
        /*003e*/ 	.short	(.L_17 - .L_16)
.L_16:
        /*0040*/ 	.word	0x00000000
        /*0044*/ 	.short	0x0006
        /*0046*/ 	.short	0x002c
        /*0048*/ 	.byte	0x00, 0xf0, 0x11, 0x00


	//----- nvinfo : EIATTR_KPARAM_INFO
	.align		4
.L_17:
        /*004c*/ 	.byte	0x04, 0x17
        /*004e*/ 	.short	(.L_19 - .L_18)
.L_18:
        /*0050*/ 	.word	0x00000000
        /*0054*/ 	.short	0x0005
        /*0056*/ 	.short	0x0028
        /*0058*/ 	.byte	0x00, 0xf0, 0x11, 0x00


	//----- nvinfo : EIATTR_KPARAM_INFO
	.align		4
.L_19:
        /*005c*/ 	.byte	0x04, 0x17
        /*005e*/ 	.short	(.L_21 - .L_20)
.L_20:
        /*0060*/ 	.word	0x00000000
        /*0064*/ 	.short	0x0004
        /*0066*/ 	.short	0x0020
        /*0068*/ 	.byte	0x00, 0xf4, 0x21, 0x00


	//----- nvinfo : EIATTR_KPARAM_INFO
	.align		4
.L_21:
        /*006c*/ 	.byte	0x04, 0x17
        /*006e*/ 	.short	(.L_23 - .L_22)
.L_22:
        /*0070*/ 	.word	0x00000000
        /*0074*/ 	.short	0x0003
        /*0076*/ 	.short	0x0018
        /*0078*/ 	.byte	0x00, 0xf4, 0x21, 0x00


	//----- nvinfo : EIATTR_KPARAM_INFO
	.align		4
.L_23:
        /*007c*/ 	.byte	0x04, 0x17
        /*007e*/ 	.short	(.L_25 - .L_24)
.L_24:
        /*0080*/ 	.word	0x00000000
        /*0084*/ 	.short	0x0002
        /*0086*/ 	.short	0x0010
        /*0088*/ 	.byte	0x00, 0xf4, 0x21, 0x00


	//----- nvinfo : EIATTR_KPARAM_INFO
	.align		4
.L_25:
        /*008c*/ 	.byte	0x04, 0x17
        /*008e*/ 	.short	(.L_27 - .L_26)
.L_26:
        /*0090*/ 	.word	0x00000000
        /*0094*/ 	.short	0x0001
        /*0096*/ 	.short	0x0008
        /*0098*/ 	.byte	0x00, 0xf4, 0x21, 0x00


	//----- nvinfo : EIATTR_KPARAM_INFO
	.align		4
.L_27:
        /*009c*/ 	.byte	0x04, 0x17
        /*009e*/ 	.short	(.L_29 - .L_28)
.L_28:
        /*00a0*/ 	.word	0x00000000
        /*00a4*/ 	.short	0x0000
        /*00a6*/ 	.short	0x0000
        /*00a8*/ 	.byte	0x00, 0xf4, 0x21, 0x00


	//----- nvinfo : EIATTR_MAXREG_COUNT
	.align		4
.L_29:
        /*00ac*/ 	.byte	0x03, 0x1b
        /*00ae*/ 	.short	0x00ff


	//----- nvinfo : EIATTR_EXIT_INSTR_OFFSETS
	.align		4
        /*00b0*/ 	.byte	0x04, 0x1c
        /*00b2*/ 	.short	(.L_31 - .L_30)


	//   ....[0]....
.L_30:
        /*00b4*/ 	.word	0x000023b0


	//   ....[1]....
        /*00b8*/ 	.word	0x00002440


	//----- nvinfo : EIATTR_REQNTID
	.align		4
.L_31:
        /*00bc*/ 	.byte	0x04, 0x10
        /*00be*/ 	.short	(.L_33 - .L_32)
.L_32:
        /*00c0*/ 	.word	0x00000080
        /*00c4*/ 	.word	0x00000001
        /*00c8*/ 	.word	0x00000001


	//----- nvinfo : EIATTR_CRS_STACK_SIZE
	.align		4
.L_33:
        /*00cc*/ 	.byte	0x04, 0x1e
        /*00ce*/ 	.short	(.L_35 - .L_34)
.L_34:
        /*00d0*/ 	.word	0x00000000
.L_35:


//--------------------- .nv.callgraph             --------------------------
	.section	.nv.callgraph,"",@"SHT_CUDA_CALLGRAPH"
	.align	4
	.sectionentsize	8
	.align		4
        /*0000*/ 	.word	0x00000000
	.align		4
        /*0004*/ 	.word	0xffffffff
	.align		4
        /*0008*/ 	.word	0x00000000
	.align		4
        /*000c*/ 	.word	0xfffffffe
	.align		4
        /*0010*/ 	.word	0x00000000
	.align		4
        /*0014*/ 	.word	0xfffffffd
	.align		4
        /*0018*/ 	.word	0x00000000
	.align		4
        /*001c*/ 	.word	0xfffffffc


//--------------------- .nv.rel.action            --------------------------
	.section	.nv.rel.action,"",@"SHT_CUDA_RELOCINFO"
	.align	8
	.sectionentsize	8
        /*0000*/ 	.byte	0x73, 0x00, 0x00, 0x00, 0x00, 0x00, 0x00, 0x00, 0x00, 0x00, 0x00, 0x11, 0x25, 0x00, 0x05, 0x36


//--------------------- .nv.constant0.awq_gemm_kernel --------------------------
	.section	.nv.constant0.awq_gemm_kernel,"a",@progbits
	.sectionflags	@""
	.align	4
.nv.constant0.awq_gemm_kernel:
	.zero		416


//--------------------- .text.awq_gemm_kernel     --------------------------
	.section	.text.awq_gemm_kernel,"ax",@progbits
	.sectionflags	@"SHF_BARRIERS=1"
	.sectioninfo	@"SHI_REGISTERS=56"
	.align	128
        .global         awq_gemm_kernel
        .type           awq_gemm_kernel,@function
        .size           awq_gemm_kernel,(.L_x_9 - awq_gemm_kernel)
        .other          awq_gemm_kernel,@"STO_CUDA_ENTRY STV_DEFAULT"
awq_gemm_kernel:
.text.awq_gemm_kernel:
[----:B------:R-:W-:Y:S02]  /*0000*/  IMAD.MOV.U32 R1, RZ, RZ, c[0x0][0x28] ;  /* 0x00000a00ff017624 */ /* 0x000fe400078e00ff */
[----:B------:R-:W-:Y:S01]  /*0010*/  IABS R0, c[0x0][0x190] ;  /* 0x0000640000007a13 */ /* 0x000fe20000000000 */
[----:B------:R-:W-:Y:S01]  /*0020*/  IMAD.MOV.U32 R2, RZ, RZ, 0x1f ;  /* 0x0000001fff027424 */ /* 0x000fe200078e00ff */
[----:B------:R-:W1:Y:S01]  /*0030*/  S2UR UR6, SR_CTAID.Y ;  /* 0x00000000000679c3 */ /* 0x000e620000002600 */
[----:B------:R-:W2:Y:S01]  /*0040*/  S2R R26, SR_CTAID.X ;  /* 0x00000000001a7919 */ /* 0x000ea20000002500 */
[----:B------:R-:W3:Y:S01]  /*0050*/  I2F.RP R6, R0 ;  /* 0x0000000000067306 */ /* 0x000ee20000209400 */
[----:B------:R-:W-:Y:S01]  /*0060*/  IABS R9, c[0x0][0x18c] ;  /* 0x0000630000097a13 */ /* 0x000fe20000000000 */
[----:B------:R-:W-:Y:S01]  /*0070*/  ULDC UR10, c[0x0][0x190] ;  /* 0x00006400000a7ab9 */ /* 0x000fe20000000800 */
[----:B------:R-:W-:Y:S01]  /*0080*/  IADD3 R2, R2, c[0x0][0x188], RZ ;  /* 0x0000620002027a10 */ /* 0x000fe20007ffe0ff */
[----:B------:R-:W4:Y:S01]  /*0090*/  S2R R22, SR_TID.X ;  /* 0x0000000000167919 */ /* 0x000f220000002100 */
[----:B------:R-:W-:Y:S01]  /*00a0*/  ULDC.64 UR8, c[0x0][0x188] ;  /* 0x0000620000087ab9 */ /* 0x000fe20000000a00 */
[----:B------:R-:W-:Y:S01]  /*00b0*/  IMAD.MOV.U32 R30, RZ, RZ, 0x4 ;  /* 0x00000004ff1e7424 */ /* 0x000fe200078e00ff */
[----:B------:R-:W-:Y:S01]  /*00c0*/  SHF.R.S32.HI R3, RZ, 0x1f, R2 ;  /* 0x0000001fff037819 */ /* 0x000fe20000011402 */
[----:B------:R-:W-:Y:S01]  /*00d0*/  USHF.R.S32.HI UR4, URZ, 0x1f, UR8 ;  /* 0x0000001f3f047899 */ /* 0x000fe20008011408 */
[----:B------:R-:W-:Y:S01]  /*00e0*/  PRMT R50, RZ, 0x5410, RZ ;  /* 0x00005410ff327816 */ /* 0x000fe200000000ff */
[----:B------:R-:W-:Y:S01]  /*00f0*/  UMOV UR7, 0xff ;  /* 0x000000ff00077882 */ /* 0x000fe20000000000 */
[----:B------:R-:W-:Y:S01]  /*0100*/  LEA.HI R3, R3, R2, RZ, 0x5 ;  /* 0x0000000203037211 */ /* 0x000fe200078f28ff */
[----:B------:R-:W-:Y:S01]  /*0110*/  UIADD3 UR7, UR7, UR9, URZ ;  /* 0x0000000907077290 */ /* 0x000fe2000fffe03f */
[----:B------:R-:W-:Y:S01]  /*0120*/  PRMT R51, RZ, 0x5410, RZ ;  /* 0x00005410ff337816 */ /* 0x000fe200000000ff */
[----:B------:R-:W-:Y:S01]  /*0130*/  ULEA.HI UR4, UR4, UR8, URZ, 0x3 ;  /* 0x0000000804047291 */ /* 0x000fe2000f8f183f */
[----:B------:R-:W-:Y:S01]  /*0140*/  SHF.R.S32.HI R7, RZ, 0x5, R3 ;  /* 0x00000005ff077819 */ /* 0x000fe20000011403 */
[----:B---3--:R-:W3:Y:S01]  /*0150*/  MUFU.RCP R6, R6 ;  /* 0x0000000600067308 */ /* 0x008ee20000001000 */
[----:B------:R-:W-:Y:S01]  /*0160*/  UISETP.GT.AND UP0, UPT, UR7, 0xff, UPT ;  /* 0x000000ff0700788c */ /* 0x000fe2000bf04270 */
[----:B------:R-:W-:Y:S01]  /*0170*/  PRMT R36, RZ, 0x5410, RZ ;  /* 0x00005410ff247816 */ /* 0x000fe200000000ff */
[----:B------:R-:W-:Y:S01]  /*0180*/  ULDC.64 UR14, c[0x0][0x118] ;  /* 0x00004600000e7ab9 */ /* 0x000fe20000000a00 */
[-C--:B------:R-:W-:Y:S01]  /*0190*/  IABS R12, R7.reuse ;  /* 0x00000007000c7213 */ /* 0x080fe20000000000 */
[----:B-1----:R-:W-:Y:S01]  /*01a0*/  USHF.L.U32 UR6, UR6, 0x5, URZ ;  /* 0x0000000506067899 */ /* 0x002fe2000800063f */
[----:B------:R-:W-:-:S02]  /*01b0*/  IABS R14, R7 ;  /* 0x00000007000e7213 */ /* 0x000fc40000000000 */
[----:B------:R-:W1:Y:S01]  /*01c0*/  I2F.RP R4, R12 ;  /* 0x0000000c00047306 */ /* 0x000e620000209400 */
[----:B------:R-:W-:Y:S01]  /*01d0*/  PRMT R37, RZ, 0x5410, RZ ;  /* 0x00005410ff257816 */ /* 0x000fe200000000ff */
[----:B------:R-:W-:Y:S01]  /*01e0*/  UIADD3 UR5, UR6, 0x100, URZ ;  /* 0x0000010006057890 */ /* 0x000fe2000fffe03f */
[----:B------:R-:W-:Y:S01]  /*01f0*/  IMAD.U32 R18, RZ, RZ, UR6 ;  /* 0x00000006ff127e24 */ /* 0x000fe2000f8e00ff */
[----:B------:R-:W-:Y:S01]  /*0200*/  ULOP3.LUT UR11, UR6, UR10, URZ, 0x3c, !UPT ;  /* 0x0000000a060b7292 */ /* 0x000fe2000f8e3c3f */
[----:B----4-:R-:W-:Y:S01]  /*0210*/  SHF.R.U32.HI R19, RZ, 0x2, R22 ;  /* 0x00000002ff137819 */ /* 0x010fe20000011616 */
[----:B------:R-:W-:Y:S01]  /*0220*/  IMAD.SHL.U32 R25, R22, 0x8, RZ ;  /* 0x0000000816197824 */ /* 0x000fe200078e00ff */
[----:B---3--:R-:W-:Y:S01]  /*0230*/  IADD3 R5, R6, 0xffffffe, RZ ;  /* 0x0ffffffe06057810 */ /* 0x008fe20007ffe0ff */
[----:B------:R-:W-:Y:S01]  /*0240*/  IMAD.U32 R10, RZ, RZ, UR5 ;  /* 0x00000005ff0a7e24 */ /* 0x000fe2000f8e00ff */
[----:B------:R-:W-:Y:S01]  /*0250*/  IABS R6, R18 ;  /* 0x0000001200067213 */ /* 0x000fe20000000000 */
[----:B------:R-:W-:Y:S01]  /*0260*/  ULOP3.LUT UR5, UR5, UR10, URZ, 0x3c, !UPT ;  /* 0x0000000a05057292 */ /* 0x000fe2000f8e3c3f */
[----:B------:R-:W-:Y:S01]  /*0270*/  LOP3.LUT R20, R22, 0x10, RZ, 0xc0, !PT ;  /* 0x0000001016147812 */ /* 0x000fe200078ec0ff */
[----:B------:R-:W-:Y:S01]  /*0280*/  IMAD.U32 R16, RZ, RZ, UR6 ;  /* 0x00000006ff107e24 */ /* 0x000fe2000f8e00ff */
[----:B------:R-:W3:Y:S01]  /*0290*/  F2I.FTZ.U32.TRUNC.NTZ R5, R5 ;  /* 0x0000000500057305 */ /* 0x000ee2000021f000 */
[----:B------:R-:W-:-:S02]  /*02a0*/  IABS R13, R10 ;  /* 0x0000000a000d7213 */ /* 0x000fc40000000000 */
[----:B------:R-:W-:Y:S02]  /*02b0*/  SGXT.U32 R19, R19, 0x1 ;  /* 0x000000011313781a */ /* 0x000fe40000000000 */
[----:B------:R-:W-:Y:S01]  /*02c0*/  SHF.R.U32.HI R24, RZ, 0x2, R20 ;  /* 0x00000002ff187819 */ /* 0x000fe20000011614 */
[----:B------:R-:W-:Y:S01]  /*02d0*/  IMAD.SHL.U32 R20, R20, 0x8, RZ ;  /* 0x0000000814147824 */ /* 0x000fe200078e00ff */
[----:B------:R-:W-:Y:S01]  /*02e0*/  LOP3.LUT R15, R22, 0x3, RZ, 0xc0, !PT ;  /* 0x00000003160f7812 */ /* 0x000fe200078ec0ff */
[----:B-1----:R-:W1:Y:S01]  /*02f0*/  MUFU.RCP R4, R4 ;  /* 0x0000000400047308 */ /* 0x002e620000001000 */
[----:B------:R-:W-:Y:S02]  /*0300*/  LOP3.LUT R16, R16, 0x18, R25, 0xf8, !PT ;  /* 0x0000001810107812 */ /* 0x000fe400078ef819 */
[----:B------:R-:W-:Y:S01]  /*0310*/  LOP3.LUT R49, R25, 0x18, RZ, 0xc0, !PT ;  /* 0x0000001819317812 */ /* 0x000fe200078ec0ff */
[----:B------:R-:W-:Y:S02]  /*0320*/  IMAD.SHL.U32 R47, R15, 0x4, RZ ;  /* 0x000000040f2f7824 */ /* 0x000fe400078e00ff */
[----:B---3--:R-:W-:-:S02]  /*0330*/  IMAD.MOV R45, RZ, RZ, -R5 ;  /* 0x000000ffff2d7224 */ /* 0x008fc400078e0a05 */
[----:B------:R-:W-:Y:S02]  /*0340*/  IMAD.SHL.U32 R43, R49, 0x2, RZ ;  /* 0x00000002312b7824 */ /* 0x000fe400078e00ff */
[----:B------:R-:W-:Y:S01]  /*0350*/  IMAD R45, R45, R0, RZ ;  /* 0x000000002d2d7224 */ /* 0x000fe200078e02ff */
[----:B-1----:R-:W-:Y:S01]  /*0360*/  IADD3 R2, R4, 0xffffffe, RZ ;  /* 0x0ffffffe04027810 */ /* 0x002fe20007ffe0ff */
[----:B------:R-:W-:-:S03]  /*0370*/  IMAD.MOV.U32 R4, RZ, RZ, RZ ;  /* 0x000000ffff047224 */ /* 0x000fc600078e00ff */
[----:B------:R1:W3:Y:S01]  /*0380*/  F2I.FTZ.U32.TRUNC.NTZ R3, R2 ;  /* 0x0000000200037305 */ /* 0x0002e2000021f000 */
[----:B------:R-:W-:-:S04]  /*0390*/  IMAD.HI.U32 R45, R5, R45, R4 ;  /* 0x0000002d052d7227 */ /* 0x000fc800078e0004 */
[----:B------:R-:W-:Y:S02]  /*03a0*/  IMAD.MOV.U32 R5, RZ, RZ, R6 ;  /* 0x000000ffff057224 */ /* 0x000fe400078e0006 */
[----:B------:R-:W-:-:S04]  /*03b0*/  IMAD.HI.U32 R8, R45, R9, RZ ;  /* 0x000000092d087227 */ /* 0x000fc800078e00ff */
[----:B------:R-:W-:-:S04]  /*03c0*/  IMAD.HI.U32 R4, R45, R5, RZ ;  /* 0x000000052d047227 */ /* 0x000fc800078e00ff */
[----:B-1----:R-:W-:Y:S02]  /*03d0*/  IMAD.MOV R2, RZ, RZ, -R8 ;  /* 0x000000ffff027224 */ /* 0x002fe400078e0a08 */
[----:B------:R-:W-:Y:S02]  /*03e0*/  IMAD.MOV R6, RZ, RZ, -R4 ;  /* 0x000000ffff067224 */ /* 0x000fe400078e0a04 */
[----:B---3--:R-:W-:Y:S02]  /*03f0*/  IMAD.MOV R11, RZ, RZ, -R3 ;  /* 0x000000ffff0b7224 */ /* 0x008fe400078e0a03 */
[C---:B------:R-:W-:Y:S02]  /*0400*/  IMAD R9, R0.reuse, R2, R9 ;  /* 0x0000000200097224 */ /* 0x040fe400078e0209 */
[C---:B------:R-:W-:Y:S01]  /*0410*/  IMAD R5, R0.reuse, R6, R5 ;  /* 0x0000000600057224 */ /* 0x040fe200078e0205 */
[----:B--2---:R-:W-:Y:S01]  /*0420*/  IABS R6, R26 ;  /* 0x0000001a00067213 */ /* 0x004fe20000000000 */
[----:B------:R-:W-:Y:S01]  /*0430*/  IMAD R11, R11, R12, RZ ;  /* 0x0000000c0b0b7224 */ /* 0x000fe200078e02ff */
[C---:B------:R-:W-:Y:S01]  /*0440*/  ISETP.GT.U32.AND P5, PT, R0.reuse, R9, PT ;  /* 0x000000090000720c */ /* 0x040fe20003fa4070 */
[----:B------:R-:W-:Y:S01]  /*0450*/  IMAD.MOV.U32 R2, RZ, RZ, RZ ;  /* 0x000000ffff027224 */ /* 0x000fe200078e00ff */
[----:B------:R-:W-:Y:S01]  /*0460*/  ISETP.GT.U32.AND P2, PT, R0, R5, PT ;  /* 0x000000050000720c */ /* 0x000fe20003f44070 */
[----:B------:R-:W-:-:S04]  /*0470*/  IMAD.HI.U32 R10, R45, R13, RZ ;  /* 0x0000000d2d0a7227 */ /* 0x000fc800078e00ff */
[----:B------:R-:W-:-:S04]  /*0480*/  IMAD.HI.U32 R2, R3, R11, R2 ;  /* 0x0000000b03027227 */ /* 0x000fc800078e0002 */
[----:B------:R-:W-:Y:S02]  /*0490*/  IMAD.MOV.U32 R3, RZ, RZ, R6 ;  /* 0x000000ffff037224 */ /* 0x000fe400078e0006 */
[----:B------:R-:W-:Y:S01]  /*04a0*/  IMAD.MOV R6, RZ, RZ, -R14 ;  /* 0x000000ffff067224 */ /* 0x000fe200078e0a0e */
[----:B------:R-:W-:Y:S01]  /*04b0*/  @!P5 IADD3 R8, R8, 0x1, RZ ;  /* 0x000000010808d810 */ /* 0x000fe20007ffe0ff */
[----:B------:R-:W-:Y:S01]  /*04c0*/  IMAD.HI.U32 R2, R2, R3, RZ ;  /* 0x0000000302027227 */ /* 0x000fe200078e00ff */
[----:B------:R-:W-:Y:S02]  /*04d0*/  @!P2 IADD3 R4, R4, 0x1, RZ ;  /* 0x000000010404a810 */ /* 0x000fe40007ffe0ff */
[----:B------:R-:W-:Y:S01]  /*04e0*/  SHF.R.U32.HI R14, RZ, 0x2, R22 ;  /* 0x00000002ff0e7819 */ /* 0x000fe20000011616 */
[----:B------:R-:W-:Y:S02]  /*04f0*/  IMAD.MOV R11, RZ, RZ, -R10 ;  /* 0x000000ffff0b7224 */ /* 0x000fe400078e0a0a */
[----:B------:R-:W-:Y:S01]  /*0500*/  IMAD R3, R2, R6, R3 ;  /* 0x0000000602037224 */ /* 0x000fe200078e0203 */
[----:B------:R-:W-:Y:S01]  /*0510*/  LOP3.LUT R6, R26, R7, RZ, 0x3c, !PT ;  /* 0x000000071a067212 */ /* 0x000fe200078e3cff */
[----:B------:R-:W-:Y:S01]  /*0520*/  IMAD R11, R0, R11, R13 ;  /* 0x0000000b000b7224 */ /* 0x000fe200078e020d */
[----:B------:R-:W-:Y:S01]  /*0530*/  LOP3.LUT R21, R19, 0x12, R14, 0xf8, !PT ;  /* 0x0000001213157812 */ /* 0x000fe200078ef80e */
[--C-:B------:R-:W-:Y:S01]  /*0540*/  @!P2 IMAD.IADD R5, R5, 0x1, -R0.reuse ;  /* 0x000000010505a824 */ /* 0x100fe200078e0a00 */
[----:B------:R-:W-:Y:S01]  /*0550*/  ISETP.GT.U32.AND P1, PT, R12, R3, PT ;  /* 0x000000030c00720c */ /* 0x000fe20003f24070 */
[----:B------:R-:W-:Y:S01]  /*0560*/  @!P5 IMAD.IADD R9, R9, 0x1, -R0 ;  /* 0x000000010909d824 */ /* 0x000fe200078e0a00 */
[----:B------:R-:W-:-:S02]  /*0570*/  ISETP.GT.U32.AND P0, PT, R0, R11, PT ;  /* 0x0000000b0000720c */ /* 0x000fc40003f04070 */
[-C--:B------:R-:W-:Y:S01]  /*0580*/  ISETP.GE.U32.AND P4, PT, R5, R0.reuse, PT ;  /* 0x000000000500720c */ /* 0x080fe20003f86070 */
[----:B------:R-:W-:Y:S01]  /*0590*/  IMAD.MOV.U32 R5, RZ, RZ, c[0x0][0x18c] ;  /* 0x00006300ff057624 */ /* 0x000fe200078e00ff */
[----:B------:R-:W-:Y:S02]  /*05a0*/  ISETP.GE.AND P3, PT, R6, RZ, PT ;  /* 0x000000ff0600720c */ /* 0x000fe40003f66270 */
[----:B------:R-:W-:Y:S02]  /*05b0*/  ISETP.GE.U32.AND P6, PT, R9, R0, PT ;  /* 0x000000000900720c */ /* 0x000fe40003fc6070 */
[----:B------:R-:W-:Y:S02]  /*05c0*/  LOP3.LUT R5, R5, c[0x0][0x190], RZ, 0x3c, !PT ;  /* 0x0000640005057a12 */ /* 0x000fe400078e3cff */
[----:B------:R-:W-:Y:S01]  /*05d0*/  LOP3.LUT R21, R21, R24, RZ, 0xfc, !PT ;  /* 0x0000001815157212 */ /* 0x000fe200078efcff */
[----:B------:R-:W-:Y:S01]  /*05e0*/  @!P1 IMAD.IADD R3, R3, 0x1, -R12 ;  /* 0x0000000103039824 */ /* 0x000fe200078e0a0c */
[----:B------:R-:W-:Y:S01]  /*05f0*/  @!P1 IADD3 R2, R2, 0x1, RZ ;  /* 0x0000000102029810 */ /* 0x000fe20007ffe0ff */
[----:B------:R-:W-:Y:S01]  /*0600*/  @!P0 IMAD.IADD R11, R11, 0x1, -R0 ;  /* 0x000000010b0b8824 */ /* 0x000fe200078e0a00 */
[----:B------:R-:W-:-:S02]  /*0610*/  ISETP.NE.AND P1, PT, R7, RZ, PT ;  /* 0x000000ff0700720c */ /* 0x000fc40003f25270 */
[----:B------:R-:W-:Y:S02]  /*0620*/  ISETP.GE.U32.AND P5, PT, R3, R12, PT ;  /* 0x0000000c0300720c */ /* 0x000fe40003fa6070 */
[----:B------:R-:W-:Y:S02]  /*0630*/  @P4 IADD3 R4, R4, 0x1, RZ ;  /* 0x0000000104044810 */ /* 0x000fe40007ffe0ff */
[----:B------:R-:W-:Y:S02]  /*0640*/  ISETP.GE.U32.AND P4, PT, R11, R0, PT ;  /* 0x000000000b00720c */ /* 0x000fe40003f86070 */
[----:B------:R-:W-:Y:S01]  /*0650*/  @!P0 IADD3 R10, R10, 0x1, RZ ;  /* 0x000000010a0a8810 */ /* 0x000fe20007ffe0ff */
[----:B------:R-:W-:Y:S01]  /*0660*/  IMAD.MOV.U32 R13, RZ, RZ, R4 ;  /* 0x000000ffff0d7224 */ /* 0x000fe200078e0004 */
[----:B------:R-:W-:Y:S02]  /*0670*/  ISETP.GE.AND P2, PT, R5, RZ, PT ;  /* 0x000000ff0500720c */ /* 0x000fe40003f46270 */
[----:B------:R-:W-:-:S02]  /*0680*/  ISETP.LE.AND P0, PT, RZ, UR11, PT ;  /* 0x0000000bff007c0c */ /* 0x000fc4000bf03270 */
[----:B------:R-:W-:Y:S02]  /*0690*/  @P6 IADD3 R8, R8, 0x1, RZ ;  /* 0x0000000108086810 */ /* 0x000fe40007ffe0ff */
[----:B------:R-:W-:Y:S02]  /*06a0*/  @P5 IADD3 R2, R2, 0x1, RZ ;  /* 0x0000000102025810 */ /* 0x000fe40007ffe0ff */
[----:B------:R-:W-:Y:S02]  /*06b0*/  LOP3.LUT R46, R21, 0x8, R14, 0xf8, !PT ;  /* 0x00000008152e7812 */ /* 0x000fe400078ef80e */
[----:B------:R-:W-:Y:S01]  /*06c0*/  @P4 IADD3 R10, R10, 0x1, RZ ;  /* 0x000000010a0a4810 */ /* 0x000fe20007ffe0ff */
[----:B------:R-:W-:Y:S01]  /*06d0*/  IMAD.MOV.U32 R4, RZ, RZ, R2 ;  /* 0x000000ffff047224 */ /* 0x000fe200078e0002 */
[----:B------:R-:W-:Y:S01]  /*06e0*/  ISETP.LE.AND P4, PT, RZ, UR5, PT ;  /* 0x00000005ff007c0c */ /* 0x000fe2000bf83270 */
[----:B------:R-:W-:Y:S01]  /*06f0*/  @!P2 IMAD.MOV R8, RZ, RZ, -R8 ;  /* 0x000000ffff08a224 */ /* 0x000fe200078e0a08 */
[----:B------:R-:W-:Y:S01]  /*0700*/  ISETP.NE.AND P6, PT, RZ, c[0x0][0x190], PT ;  /* 0x00006400ff007a0c */ /* 0x000fe20003fc5270 */
[----:B------:R-:W-:Y:S01]  /*0710*/  @!P3 IMAD.MOV R4, RZ, RZ, -R4 ;  /* 0x000000ffff04b224 */ /* 0x000fe200078e0a04 */
[----:B------:R-:W-:Y:S01]  /*0720*/  @!P1 LOP3.LUT R4, RZ, R7, RZ, 0x33, !PT ;  /* 0x00000007ff049212 */ /* 0x000fe200078e33ff */
[----:B------:R-:W-:Y:S01]  /*0730*/  @!P0 IMAD.MOV R13, RZ, RZ, -R13 ;  /* 0x000000ffff0d8224 */ /* 0x000fe200078e0a0d */
[----:B------:R-:W-:Y:S01]  /*0740*/  LOP3.LUT R6, RZ, c[0x0][0x190], RZ, 0x33, !PT ;  /* 0x00006400ff067a12 */ /* 0x000fe200078e33ff */
[----:B------:R-:W-:Y:S01]  /*0750*/  USHF.R.S32.HI UR5, URZ, 0x3, UR4 ;  /* 0x000000033f057899 */ /* 0x000fe20008011404 */
[----:B------:R-:W-:Y:S01]  /*0760*/  ISETP.GE.AND P3, PT, R16, c[0x0][0x18c], PT ;  /* 0x0000630010007a0c */ /* 0x000fe20003f66270 */
[----:B------:R-:W-:Y:S01]  /*0770*/  IMAD.SHL.U32 R23, R4, 0x20, RZ ;  /* 0x0000002004177824 */ /* 0x000fe200078e00ff */
[C---:B------:R-:W-:Y:S01]  /*0780*/  SEL R13, R6.reuse, R13, !P6 ;  /* 0x0000000d060d7207 */ /* 0x040fe20007000000 */
[----:B------:R-:W-:Y:S01]  /*0790*/  IMAD R7, R7, R4, RZ ;  /* 0x0000000407077224 */ /* 0x000fe200078e02ff */
[----:B------:R-:W-:Y:S01]  /*07a0*/  SEL R2, R6, R8, !P6 ;  /* 0x0000000806027207 */ /* 0x000fe20007000000 */
[----:B------:R-:W-:Y:S01]  /*07b0*/  @!P4 IMAD.MOV R10, RZ, RZ, -R10 ;  /* 0x000000ffff0ac224 */ /* 0x000fe200078e0a0a */
[----:B------:R-:W-:Y:S01]  /*07c0*/  LOP3.LUT R3, R23, R46, RZ, 0xfc, !PT ;  /* 0x0000002e17037212 */ /* 0x000fe200078efcff */
[----:B------:R-:W-:Y:S01]  /*07d0*/  IMAD.SHL.U32 R27, R46, 0x20, RZ ;  /* 0x000000202e1b7824 */ /* 0x000fe200078e00ff */
[----:B------:R-:W-:Y:S01]  /*07e0*/  ISETP.GE.AND P0, PT, R13, R2, PT ;  /* 0x000000020d00720c */ /* 0x000fe20003f06270 */
[----:B------:R-:W-:Y:S01]  /*07f0*/  USHF.L.U32 UR13, UR5, 0x8, URZ ;  /* 0x00000008050d7899 */ /* 0x000fe2000800063f */
[----:B------:R-:W-:Y:S01]  /*0800*/  SEL R29, R6, R10, !P6 ;  /* 0x0000000a061d7207 */ /* 0x000fe20007000000 */
[----:B------:R-:W-:Y:S01]  /*0810*/  IMAD.IADD R6, R26, 0x1, -R7 ;  /* 0x000000011a067824 */ /* 0x000fe200078e0a07 */
[----:B------:R-:W-:-:S02]  /*0820*/  ISETP.GE.AND P2, PT, R3, 0x1, PT ;  /* 0x000000010300780c */ /* 0x000fc40003f46270 */
[----:B------:R-:W-:Y:S01]  /*0830*/  LOP3.LUT P1, RZ, R22, 0x7c, RZ, 0xc0, !PT ;  /* 0x0000007c16ff7812 */ /* 0x000fe2000782c0ff */
[C---:B------:R-:W-:Y:S01]  /*0840*/  IMAD R4, R6.reuse, 0x4, R15 ;  /* 0x0000000406047824 */ /* 0x040fe200078e020f */
[----:B------:R-:W-:Y:S01]  /*0850*/  SEL R12, RZ, 0x10, P2 ;  /* 0x00000010ff0c7807 */ /* 0x000fe20001000000 */
[----:B------:R-:W-:Y:S01]  /*0860*/  IMAD R6, R6, 0x20, R49 ;  /* 0x0000002006067824 */ /* 0x000fe200078e0231 */
[----:B------:R-:W-:Y:S01]  /*0870*/  PLOP3.LUT P5, PT, PT, PT, UP0, 0x80, 0x0 ;  /* 0x000000000000781c */ /* 0x000fe20003faf008 */
[----:B------:R-:W-:Y:S01]  /*0880*/  IMAD R33, R13, UR5, R4 ;  /* 0x000000050d217c24 */ /* 0x000fe2000f8e0204 */
[----:B------:R-:W-:Y:S02]  /*0890*/  SEL R5, R12, RZ, !P3 ;  /* 0x000000ff0c057207 */ /* 0x000fe40005800000 */
[C---:B------:R-:W-:Y:S01]  /*08a0*/  LOP3.LUT R31, R46.reuse, UR6, RZ, 0xfc, !PT ;  /* 0x000000062e1f7c12 */ /* 0x040fe2000f8efcff */
[----:B------:R-:W-:Y:S01]  /*08b0*/  IMAD R46, R46, 0x10, R47 ;  /* 0x000000102e2e7824 */ /* 0x000fe200078e022f */
[----:B------:R-:W-:-:S02]  /*08c0*/  SEL R8, RZ, 0x4, P0 ;  /* 0x00000004ff087807 */ /* 0x000fc40000000000 */
[----:B------:R-:W-:Y:S01]  /*08d0*/  ISETP.GE.AND P3, PT, R4, UR5, PT ;  /* 0x0000000504007c0c */ /* 0x000fe2000bf66270 */
[----:B------:R-:W-:Y:S01]  /*08e0*/  IMAD R11, R31, UR5, R4 ;  /* 0x000000051f0b7c24 */ /* 0x000fe2000f8e0204 */
[----:B------:R-:W-:Y:S02]  /*08f0*/  SEL R5, R5, RZ, P5 ;  /* 0x000000ff05057207 */ /* 0x000fe40002800000 */
[----:B------:R-:W-:Y:S02]  /*0900*/  PLOP3.LUT P4, PT, PT, PT, UP0, 0x80, 0x0 ;  /* 0x000000000000781c */ /* 0x000fe40003f8f008 */
[----:B------:R-:W-:Y:S02]  /*0910*/  ISETP.GE.AND P5, PT, R31, c[0x0][0x18c], PT ;  /* 0x000063001f007a0c */ /* 0x000fe40003fa6270 */
[----:B------:R-:W-:Y:S02]  /*0920*/  SEL R8, R8, RZ, !P3 ;  /* 0x000000ff08087207 */ /* 0x000fe40005800000 */
[----:B------:R-:W-:-:S02]  /*0930*/  SEL R28, RZ, 0x4, P3 ;  /* 0x00000004ff1c7807 */ /* 0x000fc40001800000 */
[----:B------:R-:W-:Y:S02]  /*0940*/  ISETP.NE.U32.AND P6, PT, R5, RZ, PT ;  /* 0x000000ff0500720c */ /* 0x000fe40003fc5070 */
[----:B------:R-:W-:Y:S02]  /*0950*/  SEL R9, R8, RZ, P4 ;  /* 0x000000ff08097207 */ /* 0x000fe40002000000 */
[----:B------:R-:W-:Y:S02]  /*0960*/  SEL R5, R28, RZ, !P5 ;  /* 0x000000ff1c057207 */ /* 0x000fe40006800000 */
[----:B------:R-:W-:Y:S02]  /*0970*/  PLOP3.LUT P5, PT, PT, PT, UP0, 0x80, 0x0 ;  /* 0x000000000000781c */ /* 0x000fe40003faf008 */
[----:B------:R-:W-:Y:S02]  /*0980*/  LOP3.LUT R8, R49, 0x10, R22, 0x78, !PT ;  /* 0x0000001031087812 */ /* 0x000fe400078e7816 */
[----:B------:R-:W-:-:S02]  /*0990*/  @!P1 ISETP.NE.U32.AND P4, PT, R9, RZ, PT ;  /* 0x000000ff0900920c */ /* 0x000fc40003f85070 */
[----:B------:R-:W-:Y:S01]  /*09a0*/  SEL R9, R5, RZ, P5 ;  /* 0x000000ff05097207 */ /* 0x000fe20002800000 */
[----:B------:R-:W-:Y:S01]  /*09b0*/  IMAD.MOV.U32 R5, RZ, RZ, 0x2 ;  /* 0x00000002ff057424 */ /* 0x000fe200078e00ff */
[----:B------:R-:W-:Y:S01]  /*09c0*/  LOP3.LUT R48, R27, R8, RZ, 0xfc, !PT ;  /* 0x000000081b307212 */ /* 0x000fe200078efcff */
[----:B------:R-:W-:Y:S01]  /*09d0*/  IMAD R8, R3, c[0x0][0x18c], R16 ;  /* 0x0000630003087a24 */ /* 0x000fe200078e0210 */
[----:B------:R-:W-:Y:S02]  /*09e0*/  ISETP.NE.U32.AND P5, PT, R9, RZ, PT ;  /* 0x000000ff0900720c */ /* 0x000fe40003fa5070 */
[----:B------:R-:W-:Y:S01]  /*09f0*/  SEL R10, RZ, 0x10, P0 ;  /* 0x00000010ff0a7807 */ /* 0x000fe20000000000 */
[----:B------:R-:W-:Y:S01]  /*0a00*/  IMAD.SHL.U32 R48, R48, 0x2, RZ ;  /* 0x0000000230307824 */ /* 0x000fe200078e00ff */
[----:B------:R-:W-:Y:S01]  /*0a10*/  ISETP.GE.AND P0, PT, R6, c[0x0][0x188], PT ;  /* 0x0000620006007a0c */ /* 0x000fe20003f06270 */
[----:B------:R-:W-:Y:S01]  /*0a20*/  IMAD.WIDE R8, R8, R5, c[0x0][0x160] ;  /* 0x0000580008087625 */ /* 0x000fe200078e0205 */
[----:B------:R-:W-:-:S02]  /*0a30*/  IADD3 R16, R16, 0x100, RZ ;  /* 0x0000010010107810 */ /* 0x000fc40007ffe0ff */
[----:B------:R-:W-:Y:S01]  /*0a40*/  SEL R17, R10, RZ, !P0 ;  /* 0x000000ff0a117207 */ /* 0x000fe20004000000 */
[-C--:B------:R-:W-:Y:S01]  /*0a50*/  IMAD.WIDE R10, R11, R30.reuse, c[0x0][0x168] ;  /* 0x00005a000b0a7625 */ /* 0x080fe200078e021e */
[----:B------:R1:W-:Y:S01]  /*0a60*/  LDGSTS.E.BYPASS.128 [R48], [R8.64], P6 ;  /* 0x0000000008307fae */ /* 0x0003e2000b101c4e */
[----:B------:R-:W-:Y:S01]  /*0a70*/  PLOP3.LUT P6, PT, PT, PT, UP0, 0x80, 0x0 ;  /* 0x000000000000781c */ /* 0x000fe20003fcf008 */
[----:B------:R-:W-:Y:S01]  /*0a80*/  UISETP.GT.AND UP0, UPT, UR7, 0x1ff, UPT ;  /* 0x000001ff0700788c */ /* 0x000fe2000bf04270 */
[----:B------:R-:W-:Y:S01]  /*0a90*/  IADD3 R31, R31, 0x100, RZ ;  /* 0x000001001f1f7810 */ /* 0x000fe20007ffe0ff */
[----:B------:R-:W0:Y:S01]  /*0aa0*/  LDGDEPBAR ;  /* 0x00000000000079af */ /* 0x000e220000000000 */
[----:B------:R-:W-:Y:S02]  /*0ab0*/  SEL R32, R17, RZ, P6 ;  /* 0x000000ff11207207 */ /* 0x000fe40003000000 */
[----:B------:R-:W-:Y:S01]  /*0ac0*/  ISETP.GE.AND P6, PT, R16, c[0x0][0x18c], PT ;  /* 0x0000630010007a0c */ /* 0x000fe20003fc6270 */
[----:B------:R2:W-:Y:S01]  /*0ad0*/  LDGSTS.E [R46+0x1800], [R10.64], P5 ;  /* 0x018000000a2e7fae */ /* 0x0005e2000a92184e */
[----:B------:R-:W-:Y:S01]  /*0ae0*/  @!P1 ISETP.NE.U32.AND P5, PT, R32, RZ, PT ;  /* 0x000000ff2000920c */ /* 0x000fe20003fa5070 */
[----:B------:R-:W-:Y:S01]  /*0af0*/  IMAD.WIDE R16, R33, R30, c[0x0][0x178] ;  /* 0x00005e0021107625 */ /* 0x000fe200078e021e */
[----:B------:R-:W-:Y:S01]  /*0b00*/  SEL R32, R12, RZ, !P6 ;  /* 0x000000ff0c207207 */ /* 0x000fe20007000000 */
[----:B------:R-:W0:Y:S01]  /*0b10*/  LDGDEPBAR ;  /* 0x00000000000079af */ /* 0x000e220000000000 */
[----:B------:R-:W-:Y:S01]  /*0b20*/  PLOP3.LUT P6, PT, PT, PT, UP0, 0x80, 0x0 ;  /* 0x000000000000781c */ /* 0x000fe20003fcf008 */
[----:B------:R-:W-:-:S02]  /*0b30*/  IMAD R12, R13, c[0x0][0x188], R6 ;  /* 0x000062000d0c7a24 */ /* 0x000fc400078e0206 */
[----:B------:R3:W-:Y:S01]  /*0b40*/  @!P1 LDGSTS.E [R47+0x1c80], [R16.64], P4 ;  /* 0x01c80000102f9fae */ /* 0x0007e2000a12184e */
[----:B------:R-:W-:Y:S01]  /*0b50*/  SEL R32, R32, RZ, P6 ;  /* 0x000000ff20207207 */ /* 0x000fe20003000000 */
[----:B------:R-:W-:Y:S01]  /*0b60*/  IMAD.WIDE R12, R12, R5, c[0x0][0x180] ;  /* 0x000060000c0c7625 */ /* 0x000fe200078e0205 */
[----:B------:R-:W-:Y:S01]  /*0b70*/  ISETP.GE.AND P4, PT, R31, c[0x0][0x18c], PT ;  /* 0x000063001f007a0c */ /* 0x000fe20003f86270 */
[----:B------:R-:W0:Y:S01]  /*0b80*/  LDGDEPBAR ;  /* 0x00000000000079af */ /* 0x000e220000000000 */
[----:B------:R-:W-:Y:S01]  /*0b90*/  ISETP.GE.AND P6, PT, R29, R2, PT ;  /* 0x000000021d00720c */ /* 0x000fe20003fc6270 */
[----:B------:R-:W-:Y:S01]  /*0ba0*/  IMAD.U32 R33, RZ, RZ, UR13 ;  /* 0x0000000dff217e24 */ /* 0x000fe2000f8e00ff */
[----:B------:R-:W-:Y:S01]  /*0bb0*/  SEL R28, R28, RZ, !P4 ;  /* 0x000000ff1c1c7207 */ /* 0x000fe20006000000 */
[----:B------:R4:W-:Y:S01]  /*0bc0*/  @!P1 LDGSTS.E.BYPASS.128 [R43+0x1c00], [R12.64], P5 ;  /* 0x01c000000c2b9fae */ /* 0x0009e2000a901c4e */
[----:B------:R-:W-:Y:S01]  /*0bd0*/  ISETP.NE.U32.AND P4, PT, R32, RZ, PT ;  /* 0x000000ff2000720c */ /* 0x000fe20003f85070 */
[----:B--2---:R-:W-:Y:S01]  /*0be0*/  IMAD.WIDE R10, R33, 0x4, R10 ;  /* 0x00000004210a7825 */ /* 0x004fe200078e020a */
[----:B------:R-:W-:Y:S01]  /*0bf0*/  PLOP3.LUT P5, PT, PT, PT, UP0, 0x80, 0x0 ;  /* 0x000000000000781c */ /* 0x000fe20003faf008 */
[----:B------:R-:W0:Y:S01]  /*0c00*/  LDGDEPBAR ;  /* 0x00000000000079af */ /* 0x000e220000000000 */
[----:B---3--:R-:W-:-:S03]  /*0c10*/  SEL R16, RZ, 0x4, P6 ;  /* 0x00000004ff107807 */ /* 0x008fc60003000000 */
[----:B------:R-:W-:Y:S01]  /*0c20*/  BAR.SYNC.DEFER_BLOCKING 0x0 ;  /* 0x0000000000007b1d */ /* 0x000fe20000010000 */
[----:B------:R-:W-:-:S04]  /*0c30*/  SEL R16, R16, RZ, !P3 ;  /* 0x000000ff10107207 */ /* 0x000fc80005800000 */
[----:B------:R-:W-:Y:S01]  /*0c40*/  SEL R17, R16, RZ, P5 ;  /* 0x000000ff10117207 */ /* 0x000fe20002800000 */
[----:B------:R-:W4:Y:S01]  /*0c50*/  S2R R31, SR_TID.X ;  /* 0x00000000001f7919 */ /* 0x000f220000002100 */
[----:B------:R-:W-:Y:S02]  /*0c60*/  PLOP3.LUT P5, PT, PT, PT, UP0, 0x80, 0x0 ;  /* 0x000000000000781c */ /* 0x000fe40003faf008 */
[----:B------:R-:W-:Y:S02]  /*0c70*/  SEL R16, RZ, 0x10, P6 ;  /* 0x00000010ff107807 */ /* 0x000fe40003000000 */
[----:B------:R-:W-:Y:S02]  /*0c80*/  SEL R28, R28, RZ, P5 ;  /* 0x000000ff1c1c7207 */ /* 0x000fe40002800000 */
[----:B------:R-:W-:Y:S01]  /*0c90*/  PLOP3.LUT P6, PT, PT, PT, UP0, 0x80, 0x0 ;  /* 0x000000000000781c */ /* 0x000fe20003fcf008 */
[----:B------:R-:W-:Y:S01]  /*0ca0*/  UISETP.GE.AND UP0, UPT, UR7, 0x100, UPT ;  /* 0x000001000700788c */ /* 0x000fe2000bf06270 */
[----:B------:R-:W-:-:S02]  /*0cb0*/  SEL R16, R16, RZ, !P0 ;  /* 0x000000ff10107207 */ /* 0x000fc40004000000 */
[----:B------:R-:W-:Y:S02]  /*0cc0*/  @!P1 ISETP.NE.U32.AND P5, PT, R17, RZ, PT ;  /* 0x000000ff1100920c */ /* 0x000fe40003fa5070 */
[----:B------:R-:W-:Y:S02]  /*0cd0*/  SEL R17, R16, RZ, P6 ;  /* 0x000000ff10117207 */ /* 0x000fe40003000000 */
[----:B------:R-:W-:Y:S02]  /*0ce0*/  LOP3.LUT R16, R22, 0x8, RZ, 0xc0, !PT ;  /* 0x0000000816107812 */ /* 0x000fe400078ec0ff */
[----:B------:R-:W-:Y:S01]  /*0cf0*/  @!P1 ISETP.NE.U32.AND P6, PT, R17, RZ, PT ;  /* 0x000000ff1100920c */ /* 0x000fe20003fc5070 */
[----:B------:R-:W-:Y:S01]  /*0d00*/  @!PT LDS RZ, [RZ] ;  /* 0x00000000fffff984 */ /* 0x000fe20000000800 */
[----:B------:R-:W-:Y:S01]  /*0d10*/  @!PT LDS RZ, [RZ] ;  /* 0x00000000fffff984 */ /* 0x000fe20000000800 */
[----:B------:R-:W-:Y:S01]  /*0d20*/  @!PT LDS RZ, [RZ] ;  /* 0x00000000fffff984 */ /* 0x000fe20000000800 */
[----:B------:R1:W-:Y:S01]  /*0d30*/  LDGSTS.E.BYPASS.128 [R48+0x800], [R8.64+0x200], P4 ;  /* 0x0080020008307fae */ /* 0x0003e2000a101c4e */
[----:B------:R-:W-:Y:S01]  /*0d40*/  ISETP.NE.U32.AND P4, PT, R28, RZ, PT ;  /* 0x000000ff1c00720c */ /* 0x000fe20003f85070 */
[----:B------:R-:W-:Y:S02]  /*0d50*/  IMAD.SHL.U32 R17, R16, 0x8, RZ ;  /* 0x0000000810117824 */ /* 0x000fe400078e00ff */
[----:B------:R-:W0:Y:S01]  /*0d60*/  LDGDEPBAR ;  /* 0x00000000000079af */ /* 0x000e220000000000 */
[C---:B----4-:R-:W-:Y:S01]  /*0d70*/  LOP3.LUT R13, R31.reuse, 0x4, RZ, 0xc0, !PT ;  /* 0x000000041f0d7812 */ /* 0x050fe200078ec0ff */
[----:B------:R-:W-:-:S04]  /*0d80*/  IMAD.SHL.U32 R12, R31, 0x2, RZ ;  /* 0x000000021f0c7824 */ /* 0x000fc800078e00ff */
[----:B------:R-:W-:Y:S02]  /*0d90*/  IMAD.SHL.U32 R13, R13, 0x8, RZ ;  /* 0x000000080d0d7824 */ /* 0x000fe400078e00ff */
[----:B-1----:R-:W-:Y:S02]  /*0da0*/  IMAD R9, R29, UR5, R4 ;  /* 0x000000051d097c24 */ /* 0x002fe4000f8e0204 */
[----:B------:R1:W-:Y:S01]  /*0db0*/  LDGSTS.E [R46+0x1a00], [R10.64], P4 ;  /* 0x01a000000a2e7fae */ /* 0x0003e2000a12184e */
[----:B------:R-:W-:Y:S02]  /*0dc0*/  PLOP3.LUT P4, PT, PT, PT, UP0, 0x80, 0x0 ;  /* 0x000000000000781c */ /* 0x000fe40003f8f008 */
[----:B------:R-:W-:Y:S01]  /*0dd0*/  LOP3.LUT R28, R13, 0x6, R12, 0xf8, !PT ;  /* 0x000000060d1c7812 */ /* 0x000fe200078ef80c */
[----:B------:R-:W-:Y:S01]  /*0de0*/  IMAD R12, R29, c[0x0][0x188], R6 ;  /* 0x000062001d0c7a24 */ /* 0x000fe200078e0206 */
[----:B------:R-:W-:Y:S01]  /*0df0*/  LOP3.LUT R13, R13, 0x300, R25, 0xf8, !PT ;  /* 0x000003000d0d7812 */ /* 0x000fe200078ef819 */
[----:B------:R-:W-:Y:S01]  /*0e00*/  IMAD.WIDE R8, R9, R30, c[0x0][0x178] ;  /* 0x00005e0009087625 */ /* 0x000fe200078e021e */
[C-C-:B------:R-:W-:Y:S01]  /*0e10*/  LOP3.LUT R29, R20.reuse, R28, R17.reuse, 0xfe, !PT ;  /* 0x0000001c141d7212 */ /* 0x140fe200078efe11 */
[----:B------:R-:W0:Y:S01]  /*0e20*/  LDGDEPBAR ;  /* 0x00000000000079af */ /* 0x000e220000000000 */
[----:B------:R-:W-:Y:S01]  /*0e30*/  LOP3.LUT R28, R20, R13, R17, 0xfe, !PT ;  /* 0x0000000d141c7212 */ /* 0x000fe200078efe11 */
[----:B------:R-:W-:Y:S01]  /*0e40*/  IMAD.WIDE R12, R12, R5, c[0x0][0x180] ;  /* 0x000060000c0c7625 */ /* 0x000fe200078e0205 */
[----:B------:R-:W-:Y:S01]  /*0e50*/  LOP3.LUT R20, R29, 0x8, R14, 0xf8, !PT ;  /* 0x000000081d147812 */ /* 0x000fe200078ef80e */
[----:B------:R2:W-:Y:S01]  /*0e60*/  @!P1 LDGSTS.E [R47+0x1c90], [R8.64], P5 ;  /* 0x01c90000082f9fae */ /* 0x0005e2000a92184e */
[----:B-1----:R-:W-:-:S02]  /*0e70*/  SHF.R.U32.HI R11, RZ, 0x1, R28 ;  /* 0x00000001ff0b7819 */ /* 0x002fc4000001161c */
[--C-:B------:R-:W-:Y:S01]  /*0e80*/  LOP3.LUT R20, R20, 0x200, R25.reuse, 0xf8, !PT ;  /* 0x0000020014147812 */ /* 0x100fe200078ef819 */
[----:B------:R-:W0:Y:S04]  /*0e90*/  LDGDEPBAR ;  /* 0x00000000000079af */ /* 0x000e280000000000 */
[----:B------:R1:W-:Y:S04]  /*0ea0*/  @!P1 LDGSTS.E.BYPASS.128 [R43+0x1c40], [R12.64], P6 ;  /* 0x01c400000c2b9fae */ /* 0x0003e8000b101c4e */
[----:B------:R-:W0:Y:S01]  /*0eb0*/  LDGDEPBAR ;  /* 0x00000000000079af */ /* 0x000e220000000000 */
[----:B--2---:R-:W-:Y:S01]  /*0ec0*/  LOP3.LUT R9, R28, 0x18, R25, 0xf8, !PT ;  /* 0x000000181c097812 */ /* 0x004fe200078ef819 */
[----:B------:R-:W-:Y:S05]  /*0ed0*/  @!P4 BRA `(.L_x_0) ;  /* 0x000011100000c947 */ /* 0x000fea0003800000 */
[----:B-1----:R-:W-:Y:S01]  /*0ee0*/  SHF.R.U32.HI R12, RZ, 0x1, R22 ;  /* 0x00000001ff0c7819 */ /* 0x002fe20000011616 */
[----:B------:R-:W-:Y:S01]  /*0ef0*/  USHF.R.S32.HI UR10, URZ, 0x1f, UR13 ;  /* 0x0000001f3f0a7899 */ /* 0x000fe2000801140d */
[C---:B------:R-:W-:Y:S01]  /*0f00*/  LOP3.LUT R10, R25.reuse, 0x8, RZ, 0xc0, !PT ;  /* 0x00000008190a7812 */ /* 0x040fe200078ec0ff */
[----:B------:R-:W-:Y:S01]  /*0f10*/  USHF.L.U32 UR4, UR13, 0x3, URZ ;  /* 0x000000030d047899 */ /* 0x000fe2000800063f */
[C---:B------:R-:W-:Y:S01]  /*0f20*/  LOP3.LUT R8, R14.reuse, 0x8, RZ, 0xc0, !PT ;  /* 0x000000080e087812 */ /* 0x040fe200078ec0ff */
[----:B------:R-:W-:Y:S01]  /*0f30*/  USHF.L.U64.HI UR8, UR13, 0x3, UR10 ;  /* 0x000000030d087899 */ /* 0x000fe2000801020a */
[----:B------:R-:W-:Y:S01]  /*0f40*/  LOP3.LUT R13, R14, 0x12, RZ, 0xc0, !PT ;  /* 0x000000120e0d7812 */ /* 0x000fe200078ec0ff */
[----:B------:R-:W-:Y:S01]  /*0f50*/  UMOV UR9, 0x1 ;  /* 0x0000000100097882 */ /* 0x000fe20000000000 */
[C---:B------:R-:W-:Y:S01]  /*0f60*/  LOP3.LUT R12, R25.reuse, 0x18, R12, 0x48, !PT ;  /* 0x00000018190c7812 */ /* 0x040fe200078e480c */
[----:B------:R-:W-:Y:S01]  /*0f70*/  USHF.L.U64.HI UR11, UR13, 0x2, UR10 ;  /* 0x000000020d0b7899 */ /* 0x000fe2000801020a */
[----:B------:R-:W-:-:S02]  /*0f80*/  LOP3.LUT R10, R25, 0x10, R10, 0x2e, !PT ;  /* 0x00000010190a7812 */ /* 0x000fc400078e2e0a */
[----:B------:R-:W-:Y:S02]  /*0f90*/  SHF.R.U32.HI R16, RZ, 0x2, R16 ;  /* 0x00000002ff107819 */ /* 0x000fe40000011610 */
[----:B------:R-:W-:Y:S02]  /*0fa0*/  LOP3.LUT R25, R24, 0x18, R25, 0xf8, !PT ;  /* 0x0000001818197812 */ /* 0x000fe400078ef819 */
[C---:B------:R-:W-:Y:S02]  /*0fb0*/  IADD3 R17, R8.reuse, R13, R23 ;  /* 0x0000000d08117210 */ /* 0x040fe40007ffe017 */
[----:B------:R-:W-:Y:S01]  /*0fc0*/  IADD3 R8, R8, UR6, R13 ;  /* 0x0000000608087c10 */ /* 0x000fe2000fffe00d */
[----:B------:R-:W-:Y:S01]  /*0fd0*/  UIADD3 UR6, UR6, 0x200, URZ ;  /* 0x0000020006067890 */ /* 0x000fe2000fffe03f */
[CC--:B------:R-:W-:Y:S02]  /*0fe0*/  LOP3.LUT R25, R16.reuse, R19.reuse, R25, 0xfe, !PT ;  /* 0x0000001310197212 */ /* 0x0c0fe400078efe19 */
[----:B------:R-:W-:-:S02]  /*0ff0*/  LOP3.LUT R13, R16, R19, R10, 0xfe, !PT ;  /* 0x00000013100d7212 */ /* 0x000fc400078efe0a */
[----:B------:R-:W-:Y:S01]  /*1000*/  LOP3.LUT R23, R27, R12, RZ, 0xfc, !PT ;  /* 0x0000000c1b177212 */ /* 0x000fe200078efcff */
[----:B------:R-:W-:Y:S01]  /*1010*/  IMAD.SHL.U32 R27, R26, 0x4, RZ ;  /* 0x000000041a1b7824 */ /* 0x000fe200078e00ff */
[C-C-:B------:R-:W-:Y:S01]  /*1020*/  IADD3 R16, R19.reuse, R8, R24.reuse ;  /* 0x0000000813107210 */ /* 0x140fe20007ffe018 */
[----:B------:R-:W-:Y:S01]  /*1030*/  IMAD.SHL.U32 R8, R22, 0x4, RZ ;  /* 0x0000000416087824 */ /* 0x000fe200078e00ff */
[----:B------:R-:W-:Y:S01]  /*1040*/  IADD3 R17, R19, R17, R24 ;  /* 0x0000001113117210 */ /* 0x000fe20007ffe018 */
[----:B------:R-:W-:Y:S01]  /*1050*/  IMAD.U32 R12, RZ, RZ, UR4 ;  /* 0x00000004ff0c7e24 */ /* 0x000fe2000f8e00ff */
[----:B------:R-:W-:Y:S01]  /*1060*/  LOP3.LUT R19, R13, R24, RZ, 0xfc, !PT ;  /* 0x000000180d137212 */ /* 0x000fe200078efcff */
[----:B------:R-:W-:Y:S01]  /*1070*/  IMAD R10, R16, UR5, R27 ;  /* 0x00000005100a7c24 */ /* 0x000fe2000f8e021b */
[----:B------:R-:W-:Y:S01]  /*1080*/  LOP3.LUT R25, R25, 0x8, R14, 0x78, !PT ;  /* 0x0000000819197812 */ /* 0x000fe200078e780e */
[----:B------:R-:W-:Y:S01]  /*1090*/  IMAD R18, R17, c[0x0][0x18c], R18 ;  /* 0x0000630011127a24 */ /* 0x000fe200078e0212 */
[----:B------:R-:W-:Y:S01]  /*10a0*/  LOP3.LUT R17, R8, 0xc, RZ, 0xc0, !PT ;  /* 0x0000000c08117812 */ /* 0x000fe200078ec0ff */
[----:B------:R-:W-:Y:S01]  /*10b0*/  IMAD.IADD R10, R15, 0x1, R10 ;  /* 0x000000010f0a7824 */ /* 0x000fe200078e020a */
[----:B------:R-:W-:Y:S01]  /*10c0*/  LOP3.LUT R19, R19, 0x8, R14, 0x78, !PT ;  /* 0x0000000813137812 */ /* 0x000fe200078e780e */
[----:B------:R-:W-:Y:S01]  /*10d0*/  IMAD.SHL.U32 R8, R21, 0x20, RZ ;  /* 0x0000002015087824 */ /* 0x000fe200078e00ff */
[----:B------:R-:W-:Y:S01]  /*10e0*/  LOP3.LUT R15, R22, 0x10, R17, 0x2e, !PT ;  /* 0x00000010160f7812 */ /* 0x000fe200078e2e11 */
[----:B------:R-:W-:Y:S01]  /*10f0*/  IMAD.IADD R14, R49, 0x1, R18 ;  /* 0x00000001310e7824 */ /* 0x000fe200078e0212 */
[----:B------:R-:W-:Y:S01]  /*1100*/  LOP3.LUT R21, R17, 0x10, R22, 0xf8, !PT ;  /* 0x0000001011157812 */ /* 0x000fe200078ef816 */
[----:B------:R-:W-:Y:S01]  /*1110*/  IMAD.U32 R13, RZ, RZ, UR8 ;  /* 0x00000008ff0d7e24 */ /* 0x000fe2000f8e00ff */
[C---:B------:R-:W-:Y:S01]  /*1120*/  LOP3.LUT R40, R8.reuse, R15, RZ, 0xfc, !PT ;  /* 0x0000000f08287212 */ /* 0x040fe200078efcff */
[----:B------:R-:W-:Y:S01]  /*1130*/  IMAD R7, R7, -0x4, R10 ;  /* 0xfffffffc07077824 */ /* 0x000fe200078e020a */
[----:B------:R-:W-:Y:S01]  /*1140*/  USHF.R.S32.HI UR8, URZ, 0x1f, UR7 ;  /* 0x0000001f3f087899 */ /* 0x000fe20008011407 */
[C---:B------:R-:W-:Y:S01]  /*1150*/  IMAD.IADD R22, R8.reuse, 0x1, R15 ;  /* 0x0000000108167824 */ /* 0x040fe200078e020f */
[----:B------:R-:W-:Y:S01]  /*1160*/  LOP3.LUT R41, R8, R21, RZ, 0xfc, !PT ;  /* 0x0000001508297212 */ /* 0x000fe200078efcff */
[----:B------:R-:W-:Y:S01]  /*1170*/  IMAD.WIDE R14, R14, R5, c[0x0][0x160] ;  /* 0x000058000e0e7625 */ /* 0x000fe200078e0205 */
[----:B------:R-:W-:Y:S01]  /*1180*/  LEA R25, R25, 0x1000, 0x1 ;  /* 0x0000100019197811 */ /* 0x000fe200078e08ff */
[----:B------:R-:W-:Y:S01]  /*1190*/  ULEA.HI UR8, UR8, UR7, URZ, 0x8 ;  /* 0x0000000708087291 */ /* 0x000fe2000f8f403f */
[----:B------:R-:W-:Y:S01]  /*11a0*/  LOP3.LUT R32, R17, 0x10, RZ, 0xfc, !PT ;  /* 0x0000001011207812 */ /* 0x000fe200078efcff */
[----:B------:R-:W-:Y:S01]  /*11b0*/  IMAD.WIDE R12, R7, 0x4, R12 ;  /* 0x00000004070c7825 */ /* 0x000fe200078e020c */
[----:B------:R-:W-:Y:S01]  /*11c0*/  LEA R19, R19, 0x1000, 0x1 ;  /* 0x0000100013137811 */ /* 0x000fe200078e08ff */
[----:B------:R-:W-:Y:S01]  /*11d0*/  USHF.R.S32.HI UR8, URZ, 0x8, UR8 ;  /* 0x000000083f087899 */ /* 0x000fe20008011408 */
[----:B------:R-:W-:Y:S01]  /*11e0*/  PRMT R50, RZ, 0x5410, RZ ;  /* 0x00005410ff327816 */ /* 0x000fe200000000ff */
[----:B------:R-:W-:Y:S01]  /*11f0*/  IMAD.IADD R21, R21, 0x1, R8 ;  /* 0x0000000115157824 */ /* 0x000fe200078e0208 */
[----:B------:R-:W-:Y:S01]  /*1200*/  IADD3 R8, P4, R14, 0x400, RZ ;  /* 0x000004000e087810 */ /* 0x000fe20007f9e0ff */
[--C-:B------:R-:W-:Y:S01]  /*1210*/  IMAD R38, R32, 0x40, R25.reuse ;  /* 0x0000004020267824 */ /* 0x100fe200078e0219 */
[----:B------:R-:W-:Y:S01]  /*1220*/  IADD3 R10, P5, R12, c[0x0][0x168], RZ ;  /* 0x00005a000c0a7a10 */ /* 0x000fe20007fbe0ff */
[C---:B------:R-:W-:Y:S01]  /*1230*/  IMAD R39, R17.reuse, 0x40, R25 ;  /* 0x0000004011277824 */ /* 0x040fe200078e0219 */
[----:B------:R-:W-:Y:S01]  /*1240*/  PRMT R51, RZ, 0x5410, RZ ;  /* 0x00005410ff337816 */ /* 0x000fe200000000ff */
[--C-:B------:R-:W-:Y:S01]  /*1250*/  IMAD R34, R17, 0x40, R19.reuse ;  /* 0x0000004011227824 */ /* 0x100fe200078e0213 */
[----:B------:R-:W-:Y:S01]  /*1260*/  IADD3.X R35, R13, c[0x0][0x16c], RZ, P5, !PT ;  /* 0x00005b000d237a10 */ /* 0x000fe20002ffe4ff */
[----:B------:R-:W-:Y:S01]  /*1270*/  IMAD R32, R32, 0x40, R19 ;  /* 0x0000004020207824 */ /* 0x000fe200078e0213 */
[----:B------:R-:W-:Y:S01]  /*1280*/  PRMT R36, RZ, 0x5410, RZ ;  /* 0x00005410ff247816 */ /* 0x000fe200000000ff */
[----:B------:R-:W-:Y:S01]  /*1290*/  IMAD.X R33, RZ, RZ, R15, P4 ;  /* 0x000000ffff217224 */ /* 0x000fe200020e060f */
[----:B------:R-:W-:Y:S01]  /*12a0*/  PRMT R37, RZ, 0x5410, RZ ;  /* 0x00005410ff257816 */ /* 0x000fe200000000ff */
[----:B------:R-:W-:Y:S01]  /*12b0*/  IMAD.SHL.U32 R23, R23, 0x2, RZ ;  /* 0x0000000217177824 */ /* 0x000fe200078e00ff */
[----:B------:R-:W-:Y:S01]  /*12c0*/  IADD3 R44, R47, 0x1c80, RZ ;  /* 0x00001c802f2c7810 */ /* 0x000fe20007ffe0ff */
[----:B------:R-:W-:Y:S01]  /*12d0*/  UMOV UR4, URZ ;  /* 0x0000003f00047c82 */ /* 0x000fe20008000000 */
[----:B------:R-:W-:Y:S01]  /*12e0*/  IADD3 R42, R43, 0x1c00, RZ ;  /* 0x00001c002b2a7810 */ /* 0x000fe20007ffe0ff */
[----:B------:R-:W-:Y:S01]  /*12f0*/  UIADD3 UR12, UR8, -0x2, URZ ;  /* 0xfffffffe080c7890 */ /* 0x000fe2000fffe03f */
[----:B------:R-:W-:Y:S01]  /*1300*/  IADD3 R7, R16, 0x200, RZ ;  /* 0x0000020010077810 */ /* 0x000fe20007ffe0ff */
[----:B------:R-:W-:-:S02]  /*1310*/  UMOV UR7, 0xffffffff ;  /* 0xffffffff00077882 */ /* 0x000fc40000000000 */
.L_x_1:
[----:B------:R-:W-:-:S04]  /*1320*/  DEPBAR.LE SB0, 0x4 ;  /* 0x000081000000791a */ /* 0x000fc80000000000 */
[----:B------:R-:W-:Y:S02]  /*1330*/  UIADD3 UR7, UR7, 0x1, URZ ;  /* 0x0000000107077890 */ /* 0x000fe4000fffe03f */
[----:B------:R-:W-:Y:S02]  /*1340*/  UIADD3 UR9, UR9, 0x1, URZ ;  /* 0x0000000109097890 */ /* 0x000fe4000fffe03f */
[----:B------:R-:W-:-:S04]  /*1350*/  UISETP.GE.AND UP0, UPT, UR7, 0x2, UPT ;  /* 0x000000020700788c */ /* 0x000fc8000bf06270 */
[----:B------:R-:W-:Y:S02]  /*1360*/  USEL UR7, UR7, URZ, !UP0 ;  /* 0x0000003f07077287 */ /* 0x000fe4000c000000 */
[----:B------:R-:W-:Y:S02]  /*1370*/  UISETP.GE.AND UP0, UPT, UR4, UR12, UPT ;  /* 0x0000000c0400728c */ /* 0x000fe4000bf06270 */
[----:B------:R-:W-:Y:S02]  /*1380*/  USHF.L.U32 UR10, UR7, 0xb, URZ ;  /* 0x0000000b070a7899 */ /* 0x000fe4000800063f */
[----:B------:R-:W-:Y:S01]  /*1390*/  IMAD.U32 R13, RZ, RZ, UR7 ;  /* 0x00000007ff0d7e24 */ /* 0x000fe2000f8e00ff */
[----:B------:R-:W-:Y:S01]  /*13a0*/  UIADD3 UR4, UR4, 0x1, URZ ;  /* 0x0000000104047890 */ /* 0x000fe2000fffe03f */
[----:B------:R-:W-:Y:S02]  /*13b0*/  IMAD.U32 R24, RZ, RZ, UR7 ;  /* 0x00000007ff187e24 */ /* 0x000fe4000f8e00ff */
[----:B------:R-:W-:Y:S01]  /*13c0*/  IMAD R16, R13, 0x200, R46 ;  /* 0x000002000d107824 */ /* 0x000fe200078e022e */
[----:B------:R-:W-:Y:S01]  /*13d0*/  BAR.SYNC.DEFER_BLOCKING 0x0 ;  /* 0x0000000000007b1d */ /* 0x000fe20000010000 */
[----:B------:R-:W-:Y:S01]  /*13e0*/  IMAD R24, R24, 0x10, R47 ;  /* 0x0000001018187824 */ /* 0x000fe200078e022f */
[----:B------:R-:W-:Y:S01]  /*13f0*/  LEA R30, R21, UR10, 0x1 ;  /* 0x0000000a151e7c11 */ /* 0x000fe2000f8e08ff */
[----:B------:R-:W-:-:S03]  /*1400*/  IMAD.U32 R28, RZ, RZ, UR7 ;  /* 0x00000007ff1c7e24 */ /* 0x000fc6000f8e00ff */
[----:B------:R-:W1:Y:S04]  /*1410*/  LDS R16, [R16+0x1800] ;  /* 0x0018000010107984 */ /* 0x000e680000000800 */
[----:B------:R-:W2:Y:S04]  /*1420*/  LDS R24, [R24+0x1c80] ;  /* 0x001c800018187984 */ /* 0x000ea80000000800 */
[----:B------:R-:W-:Y:S01]  /*1430*/  LDS.64 R30, [R30+0x200] ;  /* 0x000200001e1e7984 */ /* 0x000fe20000000a00 */
[----:B-1----:R-:W-:Y:S02]  /*1440*/  LOP3.LUT R12, R16, 0xf, RZ, 0xc0, !PT ;  /* 0x0000000f100c7812 */ /* 0x002fe400078ec0ff */
[----:B------:R-:W-:-:S02]  /*1450*/  SHF.R.U32.HI R14, RZ, 0x10, R16 ;  /* 0x00000010ff0e7819 */ /* 0x000fc40000011610 */
[----:B--2---:R-:W-:Y:S02]  /*1460*/  LOP3.LUT R13, R24, 0xf, RZ, 0xc0, !PT ;  /* 0x0000000f180d7812 */ /* 0x004fe400078ec0ff */
[----:B------:R-:W-:Y:S02]  /*1470*/  SHF.R.U32.HI R15, RZ, 0x10, R24 ;  /* 0x00000010ff0f7819 */ /* 0x000fe40000011618 */
[--C-:B------:R-:W-:Y:S01]  /*1480*/  SHF.R.U32.HI R18, RZ, 0xc, R16.reuse ;  /* 0x0000000cff127819 */ /* 0x100fe20000011610 */
[----:B------:R-:W-:Y:S01]  /*1490*/  IMAD.IADD R25, R12, 0x1, -R13 ;  /* 0x000000010c197824 */ /* 0x000fe200078e0a0d */
[----:B------:R-:W-:Y:S02]  /*14a0*/  SGXT.U32 R12, R14, 0x4 ;  /* 0x000000040e0c781a */ /* 0x000fe40000000000 */
[----:B------:R-:W-:Y:S02]  /*14b0*/  SGXT.U32 R13, R15, 0x4 ;  /* 0x000000040f0d781a */ /* 0x000fe40000000000 */
[----:B------:R-:W-:Y:S01]  /*14c0*/  SGXT.U32 R18, R18, 0x4 ;  /* 0x000000041212781a */ /* 0x000fe20000000000 */
[----:B------:R-:W-:Y:S01]  /*14d0*/  I2F.F16 R25, R25 ;  /* 0x0000001900197306 */ /* 0x000fe20000200c00 */
[----:B------:R-:W-:Y:S01]  /*14e0*/  SHF.R.U32.HI R17, RZ, 0x8, R16 ;  /* 0x00000008ff117819 */ /* 0x000fe20000011610 */
[----:B------:R-:W-:Y:S01]  /*14f0*/  IMAD.IADD R12, R12, 0x1, -R13 ;  /* 0x000000010c0c7824 */ /* 0x000fe200078e0a0d */
[----:B------:R-:W-:-:S02]  /*1500*/  SHF.R.U32.HI R13, RZ, 0xc, R24 ;  /* 0x0000000cff0d7819 */ /* 0x000fc40000011618 */
[--C-:B------:R-:W-:Y:S02]  /*1510*/  SHF.R.U32.HI R26, RZ, 0x8, R24.reuse ;  /* 0x00000008ff1a7819 */ /* 0x100fe40000011618 */
[----:B------:R-:W-:Y:S01]  /*1520*/  SGXT.U32 R13, R13, 0x4 ;  /* 0x000000040d0d781a */ /* 0x000fe20000000000 */
[----:B------:R-:W1:Y:S01]  /*1530*/  I2F.F16 R12, R12 ;  /* 0x0000000c000c7306 */ /* 0x000e620000200c00 */
[----:B------:R-:W-:Y:S02]  /*1540*/  SHF.R.U32.HI R14, RZ, 0x18, R24 ;  /* 0x00000018ff0e7819 */ /* 0x000fe40000011618 */
[----:B------:R-:W-:Y:S01]  /*1550*/  SGXT.U32 R17, R17, 0x4 ;  /* 0x000000041111781a */ /* 0x000fe20000000000 */
[----:B------:R-:W-:Y:S01]  /*1560*/  IMAD.IADD R18, R18, 0x1, -R13 ;  /* 0x0000000112127824 */ /* 0x000fe200078e0a0d */
[----:B------:R-:W-:Y:S02]  /*1570*/  SHF.R.U32.HI R13, RZ, 0x18, R16 ;  /* 0x00000018ff0d7819 */ /* 0x000fe40000011610 */
[----:B------:R-:W-:-:S02]  /*1580*/  SGXT.U32 R26, R26, 0x4 ;  /* 0x000000041a1a781a */ /* 0x000fc40000000000 */
[----:B------:R-:W-:Y:S01]  /*1590*/  SGXT.U32 R13, R13, 0x4 ;  /* 0x000000040d0d781a */ /* 0x000fe20000000000 */
[----:B------:R-:W-:Y:S01]  /*15a0*/  I2F.F16 R18, R18 ;  /* 0x0000001200127306 */ /* 0x000fe20000200c00 */
[----:B------:R-:W-:Y:S01]  /*15b0*/  SGXT.U32 R14, R14, 0x4 ;  /* 0x000000040e0e781a */ /* 0x000fe20000000000 */
[----:B------:R-:W-:Y:S01]  /*15c0*/  IMAD.IADD R17, R17, 0x1, -R26 ;  /* 0x0000000111117824 */ /* 0x000fe200078e0a1a */
[--C-:B------:R-:W-:Y:S02]  /*15d0*/  SHF.R.U32.HI R15, RZ, 0x1c, R24.reuse ;  /* 0x0000001cff0f7819 */ /* 0x100fe40000011618 */
[----:B------:R-:W-:Y:S01]  /*15e0*/  SHF.R.U32.HI R27, RZ, 0x14, R24 ;  /* 0x00000014ff1b7819 */ /* 0x000fe20000011618 */
[----:B------:R-:W-:Y:S01]  /*15f0*/  IMAD.IADD R26, R13, 0x1, -R14 ;  /* 0x000000010d1a7824 */ /* 0x000fe200078e0a0e */
[----:B------:R-:W-:Y:S01]  /*1600*/  LEA.HI R15, R16, -R15, RZ, 0x4 ;  /* 0x8000000f100f7211 */ /* 0x000fe200078f20ff */
[----:B------:R-:W-:Y:S01]  /*1610*/  IMAD R13, R28, 0x40, R43 ;  /* 0x000000401c0d7824 */ /* 0x000fe200078e022b */
[----:B-1----:R-:W-:Y:S01]  /*1620*/  PRMT R25, R25, 0x5410, R12 ;  /* 0x0000541019197816 */ /* 0x002fe2000000000c */
[----:B------:R-:W-:Y:S01]  /*1630*/  I2F.F16 R17, R17 ;  /* 0x0000001100117306 */ /* 0x000fe20000200c00 */
[----:B------:R-:W-:-:S02]  /*1640*/  SHF.R.U32.HI R28, RZ, 0x14, R16 ;  /* 0x00000014ff1c7819 */ /* 0x000fc40000011610 */
[----:B------:R-:W-:Y:S02]  /*1650*/  SHF.R.U32.HI R16, RZ, 0x4, R16 ;  /* 0x00000004ff107819 */ /* 0x000fe40000011610 */
[----:B------:R-:W-:Y:S02]  /*1660*/  SHF.R.U32.HI R29, RZ, 0x4, R24 ;  /* 0x00000004ff1d7819 */ /* 0x000fe40000011618 */
[----:B------:R-:W-:Y:S01]  /*1670*/  SGXT.U32 R28, R28, 0x4 ;  /* 0x000000041c1c781a */ /* 0x000fe20000000000 */
[----:B------:R1:W2:Y:S01]  /*1680*/  I2F.F16 R19, R15 ;  /* 0x0000000f00137306 */ /* 0x0002a20000200c00 */
[----:B------:R-:W-:Y:S02]  /*1690*/  SGXT.U32 R27, R27, 0x4 ;  /* 0x000000041b1b781a */ /* 0x000fe40000000000 */
[----:B------:R-:W-:Y:S02]  /*16a0*/  SGXT.U32 R16, R16, 0x4 ;  /* 0x000000041010781a */ /* 0x000fe40000000000 */
[----:B------:R-:W-:Y:S01]  /*16b0*/  SGXT.U32 R29, R29, 0x4 ;  /* 0x000000041d1d781a */ /* 0x000fe20000000000 */
[----:B------:R-:W-:Y:S01]  /*16c0*/  IMAD.IADD R27, R28, 0x1, -R27 ;  /* 0x000000011c1b7824 */ /* 0x000fe200078e0a1b */
[----:B------:R-:W-:Y:S01]  /*16d0*/  LEA R24, R40, UR10, 0x1 ;  /* 0x0000000a28187c11 */ /* 0x000fe2000f8e08ff */
[----:B------:R-:W3:Y:S01]  /*16e0*/  I2F.F16 R26, R26 ;  /* 0x0000001a001a7306 */ /* 0x000ee20000200c00 */
[----:B-1----:R-:W1:Y:S01]  /*16f0*/  LDS.128 R12, [R13+0x1c00] ;  /* 0x001c00000d0c7984 */ /* 0x002e620000000c00 */
[----:B------:R-:W-:Y:S01]  /*1700*/  IMAD.IADD R16, R16, 0x1, -R29 ;  /* 0x0000000110107824 */ /* 0x000fe200078e0a1d */
[----:B------:R-:W-:-:S05]  /*1710*/  LEA R28, R22, UR10, 0x1 ;  /* 0x0000000a161c7c11 */ /* 0x000fca000f8e08ff */
[----:B------:R-:W-:Y:S01]  /*1720*/  I2F.F16 R27, R27 ;  /* 0x0000001b001b7306 */ /* 0x000fe20000200c00 */
[----:B--2---:R-:W-:Y:S01]  /*1730*/  PRMT R18, R18, 0x5410, R19 ;  /* 0x0000541012127816 */ /* 0x004fe20000000013 */
[----:B------:R-:W2:Y:S06]  /*1740*/  LDS.64 R28, [R28+0x200] ;  /* 0x000200001c1c7984 */ /* 0x000eac0000000a00 */
[----:B------:R-:W4:Y:S01]  /*1750*/  I2F.F16 R16, R16 ;  /* 0x0000001000107306 */ /* 0x000f220000200c00 */
[----:B---3--:R-:W-:Y:S02]  /*1760*/  PRMT R17, R17, 0x5410, R26 ;  /* 0x0000541011117816 */ /* 0x008fe4000000001a */
[----:B------:R-:W-:Y:S01]  /*1770*/  LEA R26, R41, UR10, 0x1 ;  /* 0x0000000a291a7c11 */ /* 0x000fe2000f8e08ff */
[----:B------:R-:W-:-:S02]  /*1780*/  ULDC UR10, c[0x0][0x190] ;  /* 0x00006400000a7ab9 */ /* 0x000fc40000000800 */
[----:B------:R-:W-:Y:S01]  /*1790*/  ULOP3.LUT UR10, UR6, UR10, URZ, 0x3c, !UPT ;  /* 0x0000000a060a7292 */ /* 0x000fe2000f8e3c3f */
[----:B----4-:R-:W-:Y:S02]  /*17a0*/  PRMT R16, R16, 0x5410, R27 ;  /* 0x0000541010107816 */ /* 0x010fe4000000001b */
[----:B------:R-:W-:Y:S01]  /*17b0*/  LDS.64 R26, [R26] ;  /* 0x000000001a1a7984 */ /* 0x000fe20000000a00 */
[----:B-1----:R-:W-:Y:S02]  /*17c0*/  HMUL2 R15, R15, R18 ;  /* 0x000000120f0f7232 */ /* 0x002fe40000000000 */
[----:B------:R-:W-:Y:S02]  /*17d0*/  HMUL2 R12, R12, R25 ;  /* 0x000000190c0c7232 */ /* 0x000fe40000000000 */
[----:B------:R-:W-:Y:S01]  /*17e0*/  HMUL2 R14, R14, R17 ;  /* 0x000000110e0e7232 */ /* 0x000fe20000000000 */
[----:B------:R-:W1:Y:S01]  /*17f0*/  LDS.64 R24, [R24] ;  /* 0x0000000018187984 */ /* 0x000e620000000a00 */
[----:B------:R-:W-:Y:S01]  /*1800*/  HMUL2 R13, R13, R16 ;  /* 0x000000100d0d7232 */ /* 0x000fe20000000000 */
[----:B--2---:R-:W-:-:S04]  /*1810*/  IMAD.MOV.U32 R19, RZ, RZ, R28 ;  /* 0x000000ffff137224 */ /* 0x004fc800078e001c */
[----:B------:R2:W-:Y:S04]  /*1820*/  STS.128 [R23+0x1000], R12 ;  /* 0x0010000c17007388 */ /* 0x0005e80000000c00 */
[----:B------:R-:W-:Y:S01]  /*1830*/  BAR.SYNC.DEFER_BLOCKING 0x0 ;  /* 0x0000000000007b1d */ /* 0x000fe20000010000 */
[----:B--2---:R-:W-:Y:S02]  /*1840*/  IMAD.MOV.U32 R14, RZ, RZ, R50 ;  /* 0x000000ffff0e7224 */ /* 0x004fe400078e0032 */
[----:B------:R-:W-:-:S03]  /*1850*/  IMAD.MOV.U32 R15, RZ, RZ, R51 ;  /* 0x000000ffff0f7224 */ /* 0x000fc600078e0033 */
[----:B------:R-:W-:Y:S04]  /*1860*/  LDS.U16 R16, [R39] ;  /* 0x0000000027107984 */ /* 0x000fe80000000400 */
[----:B------:R-:W2:Y:S01]  /*1870*/  LDS.U16 R17, [R39+0x40] ;  /* 0x0000400027117984 */ /* 0x000ea20000000400 */
[----:B-1----:R-:W-:-:S03]  /*1880*/  IMAD.MOV.U32 R18, RZ, RZ, R24 ;  /* 0x000000ffff127224 */ /* 0x002fc600078e0018 */
[----:B------:R-:W-:Y:S04]  /*1890*/  LDS.U16 R52, [R38] ;  /* 0x0000000026347984 */ /* 0x000fe80000000400 */
[----:B------:R-:W1:Y:S04]  /*18a0*/  LDS.U16 R53, [R39+0x440] ;  /* 0x0004400027357984 */ /* 0x000e680000000400 */
[----:B------:R-:W-:Y:S04]  /*18b0*/  LDS.U16 R50, [R39+0xc0] ;  /* 0x0000c00027327984 */ /* 0x000fe80000000400 */
[----:B------:R-:W-:Y:S01]  /*18c0*/  LDS.U16 R51, [R39+0x480] ;  /* 0x0004800027337984 */ /* 0x000fe20000000400 */
[----:B--2---:R-:W-:Y:S01]  /*18d0*/  PRMT R12, R16, 0x5410, R17 ;  /* 0x00005410100c7816 */ /* 0x004fe20000000011 */
[----:B------:R-:W-:-:S02]  /*18e0*/  IMAD.MOV.U32 R16, RZ, RZ, R26 ;  /* 0x000000ffff107224 */ /* 0x000fc400078e001a */
[----:B------:R-:W-:Y:S01]  /*18f0*/  IMAD.MOV.U32 R17, RZ, RZ, R30 ;  /* 0x000000ffff117224 */ /* 0x000fe200078e001e */
[----:B-1----:R-:W-:Y:S02]  /*1900*/  PRMT R13, R52, 0x5410, R53 ;  /* 0x00005410340d7816 */ /* 0x002fe40000000035 */
[----:B------:R-:W-:Y:S04]  /*1910*/  LDS.U16 R52, [R34+0x440] ;  /* 0x0004400022347984 */ /* 0x000fe80000000400 */
[----:B------:R-:W-:Y:S01]  /*1920*/  LDS.U16 R53, [R39+0x80] ;  /* 0x0000800027357984 */ /* 0x000fe20000000400 */
[----:B------:R-:W-:Y:S03]  /*1930*/  HMMA.16816.F16 R16, R16, R12, R14 ;  /* 0x0000000c1010723c */ /* 0x000fe6000000080e */
[----:B------:R-:W-:Y:S04]  /*1940*/  LDS.U16 R18, [R34] ;  /* 0x0000000022127984 */ /* 0x000fe80000000400 */
[----:B------:R-:W1:Y:S01]  /*1950*/  LDS.U16 R13, [R34+0x40] ;  /* 0x00004000220d7984 */ /* 0x000e620000000400 */
[----:B------:R-:W-:-:S02]  /*1960*/  IMAD.MOV.U32 R12, RZ, RZ, R26 ;  /* 0x000000ffff0c7224 */ /* 0x000fc400078e001a */
[----:B------:R-:W-:Y:S01]  /*1970*/  IMAD.MOV.U32 R14, RZ, RZ, R24 ;  /* 0x000000ffff0e7224 */ /* 0x000fe200078e0018 */
[----:B------:R-:W2:Y:S01]  /*1980*/  LDS.U16 R19, [R32] ;  /* 0x0000000020137984 */ /* 0x000ea20000000400 */
[----:B------:R-:W-:-:S03]  /*1990*/  IMAD.MOV.U32 R15, RZ, RZ, R28 ;  /* 0x000000ffff0f7224 */ /* 0x000fc600078e001c */
[----:B------:R-:W-:Y:S04]  /*19a0*/  LDS.U16 R26, [R39+0x4c0] ;  /* 0x0004c000271a7984 */ /* 0x000fe80000000400 */
[----:B------:R-:W-:Y:S04]  /*19b0*/  LDS.U16 R24, [R34+0x80] ;  /* 0x0000800022187984 */ /* 0x000fe80000000400 */
[----:B------:R-:W3:Y:S01]  /*19c0*/  LDS.U16 R28, [R34+0xc0] ;  /* 0x0000c000221c7984 */ /* 0x000ee20000000400 */
[----:B-1----:R-:W-:Y:S01]  /*19d0*/  PRMT R18, R18, 0x5410, R13 ;  /* 0x0000541012127816 */ /* 0x002fe2000000000d */
[----:B------:R-:W-:Y:S01]  /*19e0*/  IMAD.MOV.U32 R13, RZ, RZ, R30 ;  /* 0x000000ffff0d7224 */ /* 0x000fe200078e001e */
[----:B------:R-:W-:-:S02]  /*19f0*/  IABS R30, UR6 ;  /* 0x00000006001e7c13 */ /* 0x000fc40008000000 */
[----:B--2---:R-:W-:-:S07]  /*1a00*/  PRMT R19, R19, 0x5410, R52 ;  /* 0x0000541013137816 */ /* 0x004fce0000000034 */
[----:B------:R-:W-:Y:S01]  /*1a10*/  HMMA.16816.F16 R18, R12, R18, R36 ;  /* 0x000000120c12723c */ /* 0x000fe20000000824 */
[----:B---3--:R-:W-:-:S06]  /*1a20*/  PRMT R24, R24, 0x5410, R28 ;  /* 0x0000541018187816 */ /* 0x008fcc000000001c */
[----:B------:R-:W-:Y:S01]  /*1a30*/  IADD3 R12, R49, UR6, RZ ;  /* 0x00000006310c7c10 */ /* 0x000fe2000fffe0ff */
[----:B------:R-:W-:Y:S01]  /*1a40*/  IMAD.MOV.U32 R13, RZ, RZ, R31 ;  /* 0x000000ffff0d7224 */ /* 0x000fe200078e001f */
[----:B------:R-:W-:Y:S01]  /*1a50*/  PRMT R36, R53, 0x5410, R50 ;  /* 0x0000541035247816 */ /* 0x000fe20000000032 */
[----:B------:R-:W-:Y:S01]  /*1a60*/  IMAD.MOV.U32 R14, RZ, RZ, R25 ;  /* 0x000000ffff0e7224 */ /* 0x000fe200078e0019 */
[----:B------:R-:W-:Y:S01]  /*1a70*/  ISETP.GE.AND P4, PT, R12, c[0x0][0x18c], PT ;  /* 0x000063000c007a0c */ /* 0x000fe20003f86270 */
[----:B------:R-:W-:Y:S01]  /*1a80*/  IMAD.MOV.U32 R15, RZ, RZ, R29 ;  /* 0x000000ffff0f7224 */ /* 0x000fe200078e001d */
[----:B------:R-:W-:Y:S01]  /*1a90*/  PRMT R37, R51, 0x5410, R26 ;  /* 0x0000541033257816 */ /* 0x000fe2000000001a */
[----:B------:R-:W-:Y:S01]  /*1aa0*/  LDS.U16 R53, [R34+0x480] ;  /* 0x0004800022357984 */ /* 0x000fe20000000400 */
[----:B------:R-:W-:Y:S01]  /*1ab0*/  SEL R12, RZ, 0x10, P4 ;  /* 0x00000010ff0c7807 */ /* 0x000fe20002000000 */
[----:B------:R-:W-:Y:S01]  /*1ac0*/  UIADD3 UR6, UR6, 0x100, URZ ;  /* 0x0000010006067890 */ /* 0x000fe2000fffe03f */
[----:B------:R-:W-:Y:S01]  /*1ad0*/  PLOP3.LUT P4, PT, PT, PT, UP0, 0x80, 0x0 ;  /* 0x000000000000781c */ /* 0x000fe20003f8f008 */
[----:B------:R-:W-:Y:S01]  /*1ae0*/  UISETP.GE.AND UP0, UPT, UR9, 0x2, UPT ;  /* 0x000000020900788c */ /* 0x000fe2000bf06270 */
[----:B------:R-:W-:Y:S01]  /*1af0*/  SEL R12, R12, RZ, !P2 ;  /* 0x000000ff0c0c7207 */ /* 0x000fe20005000000 */
[----:B------:R-:W1:Y:S02]  /*1b00*/  LDS.U16 R26, [R34+0x4c0] ;  /* 0x0004c000221a7984 */ /* 0x000e640000000400 */
[----:B------:R-:W-:Y:S01]  /*1b10*/  USEL UR9, UR9, URZ, !UP0 ;  /* 0x0000003f09097287 */ /* 0x000fe2000c000000 */
[----:B------:R-:W-:Y:S01]  /*1b20*/  SEL R12, R12, RZ, !P4 ;  /* 0x000000ff0c0c7207 */ /* 0x000fe20006000000 */
[----:B------:R-:W-:-:S03]  /*1b30*/  UISETP.NE.AND UP0, UPT, UR8, UR4, UPT ;  /* 0x000000040800728c */ /* 0x000fc6000bf05270 */
[----:B------:R-:W-:Y:S01]  /*1b40*/  ISETP.NE.U32.AND P5, PT, R12, RZ, PT ;  /* 0x000000ff0c00720c */ /* 0x000fe20003fa5070 */
[----:B------:R-:W-:Y:S02]  /*1b50*/  IMAD.MOV.U32 R12, RZ, RZ, R27 ;  /* 0x000000ffff0c7224 */ /* 0x000fe400078e001b */
[----:B------:R-:W-:-:S05]  /*1b60*/  IMAD.U32 R51, RZ, RZ, UR9 ;  /* 0x00000009ff337e24 */ /* 0x000fca000f8e00ff */
[----:B------:R-:W-:Y:S07]  /*1b70*/  HMMA.16816.F16 R16, R12, R36, R16 ;  /* 0x000000240c10723c */ /* 0x000fee0000000810 */
[----:B------:R-:W-:Y:S01]  /*1b80*/  IMAD.HI.U32 R37, R45, R30, RZ ;  /* 0x0000001e2d257227 */ /* 0x000fe200078e00ff */
[----:B------:R-:W-:-:S03]  /*1b90*/  IABS R36, c[0x0][0x190] ;  /* 0x0000640000247a13 */ /* 0x000fc60000000000 */
[----:B------:R-:W-:Y:S02]  /*1ba0*/  IMAD.MOV R14, RZ, RZ, -R37 ;  /* 0x000000ffff0e7224 */ /* 0x000fe400078e0a25 */
[C---:B------:R-:W-:Y:S02]  /*1bb0*/  IMAD R15, R51.reuse, 0x800, R48 ;  /* 0x00000800330f7824 */ /* 0x040fe400078e0230 */
[----:B------:R-:W-:Y:S02]  /*1bc0*/  IMAD R30, R36, R14, R30 ;  /* 0x0000000e241e7224 */ /* 0x000fe400078e021e */
[----:B------:R-:W-:Y:S02]  /*1bd0*/  IMAD.MOV.U32 R12, RZ, RZ, R8 ;  /* 0x000000ffff0c7224 */ /* 0x000fe400078e0008 */
[----:B------:R-:W-:Y:S01]  /*1be0*/  IMAD.MOV.U32 R13, RZ, RZ, R33 ;  /* 0x000000ffff0d7224 */ /* 0x000fe200078e0021 */
[----:B------:R-:W-:Y:S01]  /*1bf0*/  ISETP.GT.U32.AND P6, PT, R0, R30, PT ;  /* 0x0000001e0000720c */ /* 0x000fe20003fc4070 */
[----:B------:R-:W-:-:S03]  /*1c00*/  IMAD R51, R51, 0x200, R46 ;  /* 0x0000020033337824 */ /* 0x000fc600078e022e */
[----:B------:R-:W-:Y:S01]  /*1c10*/  @!PT LDS RZ, [RZ] ;  /* 0x00000000fffff984 */ /* 0x000fe20000000800 */
[----:B------:R-:W-:Y:S01]  /*1c20*/  @!PT LDS RZ, [RZ] ;  /* 0x00000000fffff984 */ /* 0x000fe20000000800 */
[----:B------:R-:W-:Y:S01]  /*1c30*/  @!PT LDS RZ, [RZ] ;  /* 0x00000000fffff984 */ /* 0x000fe20000000800 */
[----:B------:R2:W-:Y:S01]  /*1c40*/  LDGSTS.E.BYPASS.128 [R15], [R12.64], P5 ;  /* 0x000000000c0f7fae */ /* 0x0005e2000a901c4e */
[C---:B------:R-:W-:Y:S02]  /*1c50*/  ISETP.GE.AND P5, PT, R7.reuse, c[0x0][0x18c], PT ;  /* 0x0000630007007a0c */ /* 0x040fe40003fa6270 */
[----:B------:R-:W-:Y:S01]  /*1c60*/  PRMT R50, R16, 0x7610, R16 ;  /* 0x0000761010327816 */ /* 0x000fe20000000010 */
[----:B------:R-:W0:Y:S01]  /*1c70*/  LDGDEPBAR ;  /* 0x00000000000079af */ /* 0x000e220000000000 */
[----:B------:R-:W-:Y:S02]  /*1c80*/  SEL R14, RZ, 0x4, P5 ;  /* 0x00000004ff0e7807 */ /* 0x000fe40002800000 */
[----:B------:R-:W-:Y:S02]  /*1c90*/  IADD3 R7, R7, 0x100, RZ ;  /* 0x0000010007077810 */ /* 0x000fe40007ffe0ff */
[----:B------:R-:W-:Y:S01]  /*1ca0*/  @!P6 IMAD.IADD R30, R30, 0x1, -R36 ;  /* 0x000000011e1ee824 */ /* 0x000fe200078e0a24 */
[----:B------:R-:W-:-:S02]  /*1cb0*/  @!P6 IADD3 R37, R37, 0x1, RZ ;  /* 0x000000012525e810 */ /* 0x000fc40007ffe0ff */
[----:B------:R-:W-:Y:S01]  /*1cc0*/  ISETP.LE.AND P6, PT, RZ, UR10, PT ;  /* 0x0000000aff007c0c */ /* 0x000fe2000bfc3270 */
[----:B--2---:R-:W-:Y:S01]  /*1cd0*/  IMAD.MOV.U32 R12, RZ, RZ, R27 ;  /* 0x000000ffff0c7224 */ /* 0x004fe200078e001b */
[----:B------:R-:W-:Y:S01]  /*1ce0*/  ISETP.GE.U32.AND P5, PT, R30, R0, PT ;  /* 0x000000001e00720c */ /* 0x000fe20003fa6070 */
[----:B------:R-:W-:Y:S01]  /*1cf0*/  IMAD.MOV.U32 R13, RZ, RZ, R31 ;  /* 0x000000ffff0d7224 */ /* 0x000fe200078e001f */
[----:B------:R-:W-:Y:S01]  /*1d00*/  SEL R14, R14, RZ, !P3 ;  /* 0x000000ff0e0e7207 */ /* 0x000fe20005800000 */
[----:B------:R-:W-:-:S03]  /*1d10*/  IMAD.U32 R31, RZ, RZ, UR13 ;  /* 0x0000000dff1f7e24 */ /* 0x000fc6000f8e00ff */
[----:B------:R-:W-:-:S07]  /*1d20*/  SEL R14, R14, RZ, !P4 ;  /* 0x000000ff0e0e7207 */ /* 0x000fce0006000000 */
[----:B------:R-:W-:Y:S02]  /*1d30*/  @P5 IADD3 R37, R37, 0x1, RZ ;  /* 0x0000000125255810 */ /* 0x000fe40007ffe0ff */
[----:B------:R-:W-:-:S03]  /*1d40*/  ISETP.NE.AND P5, PT, RZ, c[0x0][0x190], PT ;  /* 0x00006400ff007a0c */ /* 0x000fc60003fa5270 */
[----:B------:R-:W-:-:S10]  /*1d50*/  @!P6 IMAD.MOV R37, RZ, RZ, -R37 ;  /* 0x000000ffff25e224 */ /* 0x000fd400078e0a25 */
[----:B------:R-:W-:Y:S02]  /*1d60*/  @!P5 LOP3.LUT R37, RZ, c[0x0][0x190], RZ, 0x33, !PT ;  /* 0x00006400ff25da12 */ /* 0x000fe400078e33ff */
[----:B------:R-:W-:Y:S02]  /*1d70*/  ISETP.NE.U32.AND P5, PT, R14, RZ, PT ;  /* 0x000000ff0e00720c */ /* 0x000fe40003fa5070 */
[----:B------:R-:W-:-:S04]  /*1d80*/  ISETP.GE.AND P6, PT, R37, R2, PT ;  /* 0x000000022500720c */ /* 0x000fc80003fc6270 */
[----:B------:R-:W-:Y:S02]  /*1d90*/  SEL R14, RZ, 0x4, P6 ;  /* 0x00000004ff0e7807 */ /* 0x000fe40003000000 */
[----:B------:R-:W-:Y:S02]  /*1da0*/  SEL R15, RZ, 0x10, P6 ;  /* 0x00000010ff0f7807 */ /* 0x000fe40003000000 */
[----:B------:R-:W-:Y:S01]  /*1db0*/  SEL R27, R14, RZ, !P3 ;  /* 0x000000ff0e1b7207 */ /* 0x000fe20005800000 */
[----:B------:R-:W-:Y:S01]  /*1dc0*/  IMAD.MOV.U32 R14, RZ, RZ, R25 ;  /* 0x000000ffff0e7224 */ /* 0x000fe200078e0019 */
[----:B------:R-:W-:Y:S01]  /*1dd0*/  SEL R30, R15, RZ, !P0 ;  /* 0x000000ff0f1e7207 */ /* 0x000fe20004000000 */
[----:B------:R-:W-:Y:S01]  /*1de0*/  IMAD.MOV.U32 R15, RZ, RZ, R29 ;  /* 0x000000ffff0f7224 */ /* 0x000fe200078e001d */
[----:B------:R-:W-:Y:S01]  /*1df0*/  SEL R27, R27, RZ, !P4 ;  /* 0x000000ff1b1b7207 */ /* 0x000fe20006000000 */
[----:B------:R-:W-:Y:S01]  /*1e00*/  IMAD.U32 R29, RZ, RZ, UR9 ;  /* 0x00000009ff1d7e24 */ /* 0x000fe2000f8e00ff */
[----:B-1----:R-:W-:-:S02]  /*1e10*/  PRMT R25, R53, 0x5410, R26 ;  /* 0x0000541035197816 */ /* 0x002fc4000000001a */
[----:B------:R-:W-:Y:S01]  /*1e20*/  SEL R30, R30, RZ, !P4 ;  /* 0x000000ff1e1e7207 */ /* 0x000fe20006000000 */
[----:B------:R-:W-:Y:S01]  /*1e30*/  IMAD R29, R29, 0x40, R42 ;  /* 0x000000401d1d7824 */ /* 0x000fe200078e022a */
[----:B------:R-:W-:Y:S01]  /*1e40*/  @!P1 ISETP.NE.U32.AND P4, PT, R27, RZ, PT ;  /* 0x000000ff1b00920c */ /* 0x000fe20003f85070 */
[----:B------:R-:W-:Y:S01]  /*1e50*/  IMAD.U32 R27, RZ, RZ, UR9 ;  /* 0x00000009ff1b7e24 */ /* 0x000fe2000f8e00ff */
[----:B------:R-:W-:Y:S01]  /*1e60*/  @!P1 ISETP.NE.U32.AND P6, PT, R30, RZ, PT ;  /* 0x000000ff1e00920c */ /* 0x000fe20003fc5070 */
[----:B------:R-:W-:Y:S02]  /*1e70*/  HMMA.16816.F16 R12, R12, R24, R18 ;  /* 0x000000180c0c723c */ /* 0x000fe40000000812 */
[----:B------:R-:W-:-:S05]  /*1e80*/  IMAD R27, R27, 0x10, R44 ;  /* 0x000000101b1b7824 */ /* 0x000fca00078e022c */
[----:B------:R-:W-:Y:S02]  /*1e90*/  IMAD.MOV.U32 R19, RZ, RZ, 0x4 ;  /* 0x00000004ff137424 */ /* 0x000fe400078e00ff */
[C---:B------:R-:W-:Y:S02]  /*1ea0*/  IMAD R18, R37.reuse, UR5, R4 ;  /* 0x0000000525127c24 */ /* 0x040fe4000f8e0204 */
[----:B------:R-:W-:Y:S02]  /*1eb0*/  IMAD.MOV.U32 R14, RZ, RZ, R10 ;  /* 0x000000ffff0e7224 */ /* 0x000fe400078e000a */
[----:B------:R-:W-:Y:S02]  /*1ec0*/  IMAD.MOV.U32 R15, RZ, RZ, R35 ;  /* 0x000000ffff0f7224 */ /* 0x000fe400078e0023 */
[----:B------:R-:W-:Y:S02]  /*1ed0*/  IMAD R24, R37, c[0x0][0x188], R6 ;  /* 0x0000620025187a24 */ /* 0x000fe400078e0206 */
[----:B------:R-:W-:Y:S01]  /*1ee0*/  IMAD.WIDE R18, R18, R19, c[0x0][0x178] ;  /* 0x00005e0012127625 */ /* 0x000fe200078e0213 */
[----:B------:R1:W-:Y:S01]  /*1ef0*/  LDGSTS.E [R51+0x1800], [R14.64], P5 ;  /* 0x018000000e337fae */ /* 0x0003e2000a92184e */
[----:B------:R-:W-:-:S02]  /*1f00*/  LEA R10, P5, R31, R10, 0x2 ;  /* 0x0000000a1f0a7211 */ /* 0x000fc400078a10ff */
[----:B------:R-:W-:Y:S01]  /*1f10*/  IMAD.WIDE R24, R24, R5, c[0x0][0x180] ;  /* 0x0000600018187625 */ /* 0x000fe200078e0205 */
[----:B------:R-:W0:Y:S01]  /*1f20*/  LDGDEPBAR ;  /* 0x00000000000079af */ /* 0x000e220000000000 */
[----:B------:R-:W-:Y:S02]  /*1f30*/  IADD3.X R35, R35, UR11, RZ, P5, !PT ;  /* 0x0000000b23237c10 */ /* 0x000fe4000affe4ff */
[----:B------:R-:W-:Y:S01]  /*1f40*/  PRMT R36, R12, 0x7610, R12 ;  /* 0x000076100c247816 */ /* 0x000fe2000000000c */
[----:B------:R2:W-:Y:S01]  /*1f50*/  @!P1 LDGSTS.E [R27], [R18.64], P4 ;  /* 0x00000000121b9fae */ /* 0x0005e2000a12184e */
[----:B------:R-:W-:Y:S02]  /*1f60*/  IADD3 R8, P4, R8, 0x200, RZ ;  /* 0x0000020008087810 */ /* 0x000fe40007f9e0ff */
[----:B------:R-:W-:Y:S01]  /*1f70*/  PRMT R37, R13, 0x7610, R13 ;  /* 0x000076100d257816 */ /* 0x000fe2000000000d */
[----:B------:R-:W0:Y:S01]  /*1f80*/  LDGDEPBAR ;  /* 0x00000000000079af */ /* 0x000e220000000000 */
[----:B-1----:R-:W-:Y:S01]  /*1f90*/  PRMT R51, R17, 0x7610, R17 ;  /* 0x0000761011337816 */ /* 0x002fe20000000011 */
[----:B------:R-:W-:-:S02]  /*1fa0*/  IMAD.X R33, RZ, RZ, R33, P4 ;  /* 0x000000ffff217224 */ /* 0x000fc400020e0621 */
[----:B------:R2:W-:Y:S01]  /*1fb0*/  @!P1 LDGSTS.E.BYPASS.128 [R29], [R24.64], P6 ;  /* 0x00000000181d9fae */ /* 0x0005e2000b101c4e */
[----:B------:R-:W-:-:S03]  /*1fc0*/  PLOP3.LUT P6, PT, PT, PT, UP0, 0x80, 0x0 ;  /* 0x000000000000781c */ /* 0x000fc60003fcf008 */
[----:B------:R-:W0:Y:S10]  /*1fd0*/  LDGDEPBAR ;  /* 0x00000000000079af */ /* 0x000e340000000000 */
[----:B--2---:R-:W-:Y:S05]  /*1fe0*/  @P6 BRA `(.L_x_1) ;  /* 0xfffff33000006947 */ /* 0x004fea000383ffff */
.L_x_0:
[----:B------:R-:W-:-:S04]  /*1ff0*/  DEPBAR.LE SB0, 0x0 ;  /* 0x000080000000791a */ /* 0x000fc80000000000 */
[----:B------:R-:W-:Y:S01]  /*2000*/  LOP3.LUT R4, R11, 0x1f0, RZ, 0xc0, !PT ;  /* 0x000001f00b047812 */ /* 0x000fe200078ec0ff */
[----:B------:R-:W-:Y:S01]  /*2010*/  BSSY B0, `(.L_x_2) ;  /* 0x0000023000007945 */ /* 0x000fe20003800000 */
[C---:B------:R-:W-:Y:S02]  /*2020*/  LOP3.LUT R2, R20.reuse, 0x100, RZ, 0x3c, !PT ;  /* 0x0000010014027812 */ /* 0x040fe400078e3cff */
[----:B------:R-:W-:Y:S01]  /*2030*/  LOP3.LUT R8, R20, 0x110, RZ, 0x3c, !PT ;  /* 0x0000011014087812 */ /* 0x000fe200078e3cff */
[----:B-1----:R-:W-:Y:S01]  /*2040*/  IMAD R12, R9, 0x2, R4 ;  /* 0x00000002090c7824 */ /* 0x002fe200078e0204 */
[----:B------:R-:W-:Y:S01]  /*2050*/  BAR.SYNC.DEFER_BLOCKING 0x0 ;  /* 0x0000000000007b1d */ /* 0x000fe20000010000 */
[----:B------:R-:W-:Y:S02]  /*2060*/  SHF.R.U32.HI R0, RZ, 0x1, R20 ;  /* 0x00000001ff007819 */ /* 0x000fe40000011614 */
[----:B------:R-:W-:Y:S02]  /*2070*/  SHF.R.U32.HI R4, RZ, 0x1, R2 ;  /* 0x00000001ff047819 */ /* 0x000fe40000011602 */
[----:B------:R-:W-:-:S02]  /*2080*/  SHF.R.U32.HI R10, RZ, 0x1, R8 ;  /* 0x00000001ff0a7819 */ /* 0x000fc40000011608 */
[----:B------:R-:W-:Y:S02]  /*2090*/  LOP3.LUT R7, R0, 0x7ffffff0, RZ, 0xc0, !PT ;  /* 0x7ffffff000077812 */ /* 0x000fe400078ec0ff */
[----:B------:R-:W-:Y:S02]  /*20a0*/  LOP3.LUT R9, R4, 0x7ffffff0, RZ, 0xc0, !PT ;  /* 0x7ffffff004097812 */ /* 0x000fe400078ec0ff */
[C---:B------:R-:W-:Y:S01]  /*20b0*/  LOP3.LUT R0, R20.reuse, 0x10, RZ, 0x3c, !PT ;  /* 0x0000001014007812 */ /* 0x040fe200078e3cff */
[----:B------:R-:W-:Y:S01]  /*20c0*/  IMAD R20, R20, 0x2, R7 ;  /* 0x0000000214147824 */ /* 0x000fe200078e0207 */
[----:B------:R-:W-:Y:S01]  /*20d0*/  LOP3.LUT R11, R10, 0x7ffffff0, RZ, 0xc0, !PT ;  /* 0x7ffffff00a0b7812 */ /* 0x000fe200078ec0ff */
[----:B------:R-:W-:Y:S01]  /*20e0*/  IMAD R9, R2, 0x2, R9 ;  /* 0x0000000202097824 */ /* 0x000fe200078e0209 */
[----:B------:R-:W-:Y:S01]  /*20f0*/  ISETP.LT.AND P0, PT, R3, 0x1, !P0 ;  /* 0x000000010300780c */ /* 0x000fe20004701270 */
[----:B------:R-:W-:Y:S02]  /*2100*/  IMAD R0, R0, 0x2, R7 ;  /* 0x0000000200007824 */ /* 0x000fe400078e0207 */
[----:B------:R-:W-:-:S02]  /*2110*/  IMAD R11, R8, 0x2, R11 ;  /* 0x00000002080b7824 */ /* 0x000fc400078e020b */
[----:B------:R-:W-:Y:S01]  /*2120*/  IMAD R2, R3, c[0x0][0x188], RZ ;  /* 0x0000620003027a24 */ /* 0x000fe200078e02ff */
[----:B------:R1:W-:Y:S03]  /*2130*/  STS [R20], R50 ;  /* 0x0000003214007388 */ /* 0x0003e60000000800 */
[----:B------:R-:W-:Y:S01]  /*2140*/  IMAD.WIDE R2, R2, R5, c[0x0][0x170] ;  /* 0x00005c0002027625 */ /* 0x000fe200078e0205 */
[----:B------:R1:W-:Y:S05]  /*2150*/  STS [R9], R51 ;  /* 0x0000003309007388 */ /* 0x0003ea0000000800 */
[----:B------:R-:W-:Y:S01]  /*2160*/  IMAD.WIDE R2, R6, 0x2, R2 ;  /* 0x0000000206027825 */ /* 0x000fe200078e0202 */
[----:B------:R1:W-:Y:S04]  /*2170*/  STS [R0], R36 ;  /* 0x0000002400007388 */ /* 0x0003e80000000800 */
[----:B------:R1:W-:Y:S04]  /*2180*/  STS [R11], R37 ;  /* 0x000000250b007388 */ /* 0x0003e80000000800 */
[----:B------:R-:W-:Y:S06]  /*2190*/  BAR.SYNC.DEFER_BLOCKING 0x0 ;  /* 0x0000000000007b1d */ /* 0x000fec0000010000 */
[----:B------:R-:W2:Y:S01]  /*21a0*/  LDS.128 R12, [R12] ;  /* 0x000000000c0c7984 */ /* 0x000ea20000000c00 */
[----:B------:R-:W-:Y:S05]  /*21b0*/  @!P0 BRA `(.L_x_3) ;  /* 0x0000008000008947 */ /* 0x000fea0003800000 */
[----:B------:R-:W-:Y:S01]  /*21c0*/  @!PT LDS RZ, [RZ] ;  /* 0x00000000fffff984 */ /* 0x000fe20000000800 */
[----:B------:R-:W-:Y:S01]  /*21d0*/  @!PT LDS RZ, [RZ] ;  /* 0x00000000fffff984 */ /* 0x000fe20000000800 */
[----:B------:R-:W-:Y:S01]  /*21e0*/  @!PT LDS RZ, [RZ] ;  /* 0x00000000fffff984 */ /* 0x000fe20000000800 */
[----:B------:R-:W-:Y:S01]  /*21f0*/  @!PT LDS RZ, [RZ] ;  /* 0x00000000fffff984 */ /* 0x000fe20000000800 */
[----:B-1----:R-:W-:Y:S06]  /*2200*/  MEMBAR.ALL.GPU ;  /* 0x0000000000007992 */ /* 0x002fec000000a000 */
[----:B------:R-:W-:-:S00]  /*2210*/  ERRBAR ;  /* 0x00000000000079ab */ /* 0x000fc00000000000 */
[----:B--2---:R-:W2:Y:S02]  /*2220*/  ATOMG.E.ADD.F16x2.RN.STRONG.GPU PT, R12, [R2.64], R12 ;  /* 0x0000000c020c79a8 */ /* 0x004ea400081ee9ce */
[----:B--2---:R-:W-:-:S05]  /*2230*/  CCTL.IVALL ;  /* 0x00000000ff00798f */ /* 0x004fca0002000000 */
.L_x_3:
[----:B-1----:R-:W-:Y:S05]  /*2240*/  BSYNC B0 ;  /* 0x0000000000007941 */ /* 0x002fea0003800000 */
.L_x_2:
[----:B------:R-:W-:Y:S01]  /*2250*/  BSSY B0, `(.L_x_4) ;  /* 0x000000a000007945 */ /* 0x000fe20003800000 */
[----:B------:R-:W-:Y:S05]  /*2260*/  @!P0 BRA `(.L_x_5) ;  /* 0x0000008000008947 */ /* 0x000fea0003800000 */
[----:B------:R-:W-:Y:S01]  /*2270*/  @!PT LDS RZ, [RZ] ;  /* 0x00000000fffff984 */ /* 0x000fe20000000800 */
[----:B------:R-:W-:Y:S01]  /*2280*/  @!PT LDS RZ, [RZ] ;  /* 0x00000000fffff984 */ /* 0x000fe20000000800 */
[----:B------:R-:W-:Y:S01]  /*2290*/  @!PT LDS RZ, [RZ] ;  /* 0x00000000fffff984 */ /* 0x000fe20000000800 */
[----:B------:R-:W-:Y:S01]  /*22a0*/  @!PT LDS RZ, [RZ] ;  /* 0x00000000fffff984 */ /* 0x000fe20000000800 */
[----:B------:R-:W-:Y:S06]  /*22b0*/  MEMBAR.ALL.GPU ;  /* 0x0000000000007992 */ /* 0x000fec000000a000 */
[----:B------:R-:W-:-:S00]  /*22c0*/  ERRBAR ;  /* 0x00000000000079ab */ /* 0x000fc00000000000 */
[----:B--2---:R-:W2:Y:S02]  /*22d0*/  ATOMG.E.ADD.F16x2.RN.STRONG.GPU PT, R13, [R2.64+0x4], R13 ;  /* 0x0000040d020d79a8 */ /* 0x004ea400081ee9ce */
[----:B--2---:R-:W-:-:S05]  /*22e0*/  CCTL.IVALL ;  /* 0x00000000ff00798f */ /* 0x004fca0002000000 */
.L_x_5:
[----:B------:R-:W-:Y:S05]  /*22f0*/  BSYNC B0 ;  /* 0x0000000000007941 */ /* 0x000fea0003800000 */
.L_x_4:
        /* <DEDUP_REMOVED lines=10> */
.L_x_7:
[----:B------:R-:W-:Y:S05]  /*23a0*/  BSYNC B0 ;  /* 0x0000000000007941 */ /* 0x000fea0003800000 */
.L_x_6:
[----:B------:R-:W-:Y:S05]  /*23b0*/  @!P0 EXIT ;  /* 0x000000000000894d */ /* 0x000fea0003800000 */
        /* <DEDUP_REMOVED lines=8> */
[----:B------:R-:W-:Y:S05]  /*2440*/  EXIT ;  /* 0x000000000000794d */ /* 0x000fea0003800000 */
.L_x_8:
[----:B------:R-:W-:-:S00]  /*2450*/  BRA `(.L_x_8) ;  /* 0xfffffff000007947 */ /* 0x000fc0000383ffff */
[----:B------:R-:W-:-:S00]  /*2460*/  NOP ;  /* 0x0000000000007918 */ /* 0x000fc00000000000 */
        /* <DEDUP_REMOVED lines=9> */
.L_x_9:


//--------------------- .nv.shared.awq_gemm_kernel --------------------------
	.section	.nv.shared.awq_gemm_kernel,"aw",@nobits
	.sectionflags	@""
	.align	16
